	.target	sm_90a

	.elftype	@"ET_EXEC"


//--------------------- .note.nv.tkinfo           --------------------------
	.section	.note.nv.tkinfo,"",@"SHT_NOTE"
	.sectionflags	@"SHF_NOTE_NV_TKINFO"
	.tkinfo
        /*0018*/ 	.word	0x00000002
        /*0030*/ 	.string	""
        /*0030*/ 	.string	"ptxas"
        /*0030*/ 	.string	"Cuda compilation tools, release 13.0, V13.0.88"
        /*0030*/ 	.string	"Build cuda_13.0.r13.0/compiler.36424714_0"
        /*0030*/ 	.string	"-arch sm_90a -m 64 "



//--------------------- .note.nv.cuinfo           --------------------------
	.section	.note.nv.cuinfo,"",@"SHT_NOTE"
	.sectionflags	@"SHF_NOTE_NV_CUINFO"
        /*0018*/ 	.short	0x0002
        /*001a*/ 	.short	0x005a
        /*001c*/ 	.short	0x0082
	.zero		2


//--------------------- .nv.info                  --------------------------
	.section	.nv.info,"",@"SHT_CUDA_INFO"
	.align	4


	//----- nvinfo : EIATTR_REGCOUNT
	.align		4
        /*0000*/ 	.byte	0x04, 0x2f
        /*0002*/ 	.short	(.L_15 - .L_14)
	.align		4
.L_14:
        /*0004*/ 	.word	index@(_ZN7cutlass13device_kernelINS_4gemm6kernel13GemmUniversalIN4cute5tupleIJiiiiEEENS1_10collective13CollectiveMmaINS1_34MainloopSm90TmaGmmaWarpSpecializedILi4ENS5_IJNS4_1CILi2EEESB_NSA_ILi1EEEEEENS1_35KernelTmaWarpSpecializedCooperativeEEENS5_IJNSA_ILi128EEESG_SG_EEENS_10bfloat16_tENS5_IJlSC_lEEESI_SJ_NS4_8TiledMMAINS4_8MMA_AtomIJNS4_4SM904GMMA28MMA_64x128x16_F32BF16BF16_SSILNSN_5MajorE0ELSP_0ELNSN_7ScaleInE1ELSQ_1EEEEEENS4_6LayoutINS5_IJSB_SC_SC_EEENS5_IJSC_NSA_ILi0EEESV_EEEEENS5_IJNS4_10UnderscoreESY_SY_EEEEENS4_23SM90_TMA_LOAD_MULTICASTENS4_14ComposedLayoutINS4_7SwizzleILi3ELi4ELi3EEENS4_18smem_ptr_flag_bitsILi16EEENST_INS5_IJNSA_ILi8EEENSA_ILi64EEEEEENS5_IJS18_SC_EEEEEEEvNS4_8identityES11_S1C_vS1D_EENS_8epilogue10collective6detail29Sm90TmaWarpSpecializedAdapterINS1G_15DefaultEpilogueISI_SJ_SJ_NS1F_6thread17LinearCombinationISI_Li1EffLNS1K_9ScaleType4KindE0ELNS_15FloatRoundStyleE2ESI_EENS1_15EpilogueDefaultEEEEEvvEEEEvNT_6ParamsE)
        /*0008*/ 	.word	0x000000a8


	//----- nvinfo : EIATTR_FRAME_SIZE
	.align		4
.L_15:
        /*000c*/ 	.byte	0x04, 0x11
        /*000e*/ 	.short	(.L_17 - .L_16)
	.align		4
.L_16:
        /*0010*/ 	.word	index@(_ZN7cutlass13device_kernelINS_4gemm6kernel13GemmUniversalIN4cute5tupleIJiiiiEEENS1_10collective13CollectiveMmaINS1_34MainloopSm90TmaGmmaWarpSpecializedILi4ENS5_IJNS4_1CILi2EEESB_NSA_ILi1EEEEEENS1_35KernelTmaWarpSpecializedCooperativeEEENS5_IJNSA_ILi128EEESG_SG_EEENS_10bfloat16_tENS5_IJlSC_lEEESI_SJ_NS4_8TiledMMAINS4_8MMA_AtomIJNS4_4SM904GMMA28MMA_64x128x16_F32BF16BF16_SSILNSN_5MajorE0ELSP_0ELNSN_7ScaleInE1ELSQ_1EEEEEENS4_6LayoutINS5_IJSB_SC_SC_EEENS5_IJSC_NSA_ILi0EEESV_EEEEENS5_IJNS4_10UnderscoreESY_SY_EEEEENS4_23SM90_TMA_LOAD_MULTICASTENS4_14ComposedLayoutINS4_7SwizzleILi3ELi4ELi3EEENS4_18smem_ptr_flag_bitsILi16EEENST_INS5_IJNSA_ILi8EEENSA_ILi64EEEEEENS5_IJS18_SC_EEEEEEEvNS4_8identityES11_S1C_vS1D_EENS_8epilogue10collective6detail29Sm90TmaWarpSpecializedAdapterINS1G_15DefaultEpilogueISI_SJ_SJ_NS1F_6thread17LinearCombinationISI_Li1EffLNS1K_9ScaleType4KindE0ELNS_15FloatRoundStyleE2ESI_EENS1_15EpilogueDefaultEEEEEvvEEEEvNT_6ParamsE)
        /*0014*/ 	.word	0x00000000


	//----- nvinfo : EIATTR_MIN_STACK_SIZE
	.align		4
.L_17:
        /*0018*/ 	.byte	0x04, 0x12
        /*001a*/ 	.short	(.L_19 - .L_18)
	.align		4
.L_18:
        /*001c*/ 	.word	index@(_ZN7cutlass13device_kernelINS_4gemm6kernel13GemmUniversalIN4cute5tupleIJiiiiEEENS1_10collective13CollectiveMmaINS1_34MainloopSm90TmaGmmaWarpSpecializedILi4ENS5_IJNS4_1CILi2EEESB_NSA_ILi1EEEEEENS1_35KernelTmaWarpSpecializedCooperativeEEENS5_IJNSA_ILi128EEESG_SG_EEENS_10bfloat16_tENS5_IJlSC_lEEESI_SJ_NS4_8TiledMMAINS4_8MMA_AtomIJNS4_4SM904GMMA28MMA_64x128x16_F32BF16BF16_SSILNSN_5MajorE0ELSP_0ELNSN_7ScaleInE1ELSQ_1EEEEEENS4_6LayoutINS5_IJSB_SC_SC_EEENS5_IJSC_NSA_ILi0EEESV_EEEEENS5_IJNS4_10UnderscoreESY_SY_EEEEENS4_23SM90_TMA_LOAD_MULTICASTENS4_14ComposedLayoutINS4_7SwizzleILi3ELi4ELi3EEENS4_18smem_ptr_flag_bitsILi16EEENST_INS5_IJNSA_ILi8EEENSA_ILi64EEEEEENS5_IJS18_SC_EEEEEEEvNS4_8identityES11_S1C_vS1D_EENS_8epilogue10collective6detail29Sm90TmaWarpSpecializedAdapterINS1G_15DefaultEpilogueISI_SJ_SJ_NS1F_6thread17LinearCombinationISI_Li1EffLNS1K_9ScaleType4KindE0ELNS_15FloatRoundStyleE2ESI_EENS1_15EpilogueDefaultEEEEEvvEEEEvNT_6ParamsE)
        /*0020*/ 	.word	0x00000000
.L_19:


//--------------------- .nv.compat                --------------------------
	.section	.nv.compat,"",@"SHT_CUDA_COMPAT_INFO"
	.align	4
        /*0000*/ 	.byte	0x02, 0x09, 0x01, 0x00, 0x02, 0x02, 0x04, 0x00, 0x02, 0x05, 0x05, 0x00, 0x03, 0x07, 0x01, 0x01
        /*0010*/ 	.byte	0x02, 0x03, 0x01, 0x00, 0x02, 0x06, 0x01, 0x00, 0x04, 0x0b, 0x08, 0x00, 0x00, 0x00, 0x00, 0x00
        /*0020*/ 	.byte	0x00, 0x00, 0x00, 0x00


//--------------------- .nv.info._ZN7cutlass13device_kernelINS_4gemm6kernel13GemmUniversalIN4cute5tupleIJiiiiEEENS1_10collective13CollectiveMmaINS1_34MainloopSm90TmaGmmaWarpSpecializedILi4ENS5_IJNS4_1CILi2EEESB_NSA_ILi1EEEEEENS1_35KernelTmaWarpSpecializedCooperativeEEENS5_IJNSA_ILi128EEESG_SG_EEENS_10bfloat16_tENS5_IJlSC_lEEESI_SJ_NS4_8TiledMMAINS4_8MMA_AtomIJNS4_4SM904GMMA28MMA_64x128x16_F32BF16BF16_SSILNSN_5MajorE0ELSP_0ELNSN_7ScaleInE1ELSQ_1EEEEEENS4_6LayoutINS5_IJSB_SC_SC_EEENS5_IJSC_NSA_ILi0EEESV_EEEEENS5_IJNS4_10UnderscoreESY_SY_EEEEENS4_23SM90_TMA_LOAD_MULTICASTENS4_14ComposedLayoutINS4_7SwizzleILi3ELi4ELi3EEENS4_18smem_ptr_flag_bitsILi16EEENST_INS5_IJNSA_ILi8EEENSA_ILi64EEEEEENS5_IJS18_SC_EEEEEEEvNS4_8identityES11_S1C_vS1D_EENS_8epilogue10collective6detail29Sm90TmaWarpSpecializedAdapterINS1G_15DefaultEpilogueISI_SJ_SJ_NS1F_6thread17LinearCombinationISI_Li1EffLNS1K_9ScaleType4KindE0ELNS_15FloatRoundStyleE2ESI_EENS1_15EpilogueDefaultEEEEEvvEEEEvNT_6ParamsE --------------------------
	.section	.nv.info._ZN7cutlass13device_kernelINS_4gemm6kernel13GemmUniversalIN4cute5tupleIJiiiiEEENS1_10collective13CollectiveMmaINS1_34MainloopSm90TmaGmmaWarpSpecializedILi4ENS5_IJNS4_1CILi2EEESB_NSA_ILi1EEEEEENS1_35KernelTmaWarpSpecializedCooperativeEEENS5_IJNSA_ILi128EEESG_SG_EEENS_10bfloat16_tENS5_IJlSC_lEEESI_SJ_NS4_8TiledMMAINS4_8MMA_AtomIJNS4_4SM904GMMA28MMA_64x128x16_F32BF16BF16_SSILNSN_5MajorE0ELSP_0ELNSN_7ScaleInE1ELSQ_1EEEEEENS4_6LayoutINS5_IJSB_SC_SC_EEENS5_IJSC_NSA_ILi0EEESV_EEEEENS5_IJNS4_10UnderscoreESY_SY_EEEEENS4_23SM90_TMA_LOAD_MULTICASTENS4_14ComposedLayoutINS4_7SwizzleILi3ELi4ELi3EEENS4_18smem_ptr_flag_bitsILi16EEENST_INS5_IJNSA_ILi8EEENSA_ILi64EEEEEENS5_IJS18_SC_EEEEEEEvNS4_8identityES11_S1C_vS1D_EENS_8epilogue10collective6detail29Sm90TmaWarpSpecializedAdapterINS1G_15DefaultEpilogueISI_SJ_SJ_NS1F_6thread17LinearCombinationISI_Li1EffLNS1K_9ScaleType4KindE0ELNS_15FloatRoundStyleE2ESI_EENS1_15EpilogueDefaultEEEEEvvEEEEvNT_6ParamsE,"",@"SHT_CUDA_INFO"
	.sectionflags	@""
	.align	4


	//----- nvinfo : EIATTR_CUDA_API_VERSION
	.align		4
        /*0000*/ 	.byte	0x04, 0x37
        /*0002*/ 	.short	(.L_21 - .L_20)
.L_20:
        /*0004*/ 	.word	0x00000082


	//----- nvinfo : EIATTR_KPARAM_INFO
	.align		4
.L_21:
        /*0008*/ 	.byte	0x04, 0x17
        /*000a*/ 	.short	(.L_23 - .L_22)
.L_22:
        /*000c*/ 	.word	0x00000000
        /*0010*/ 	.short	0x0000
        /*0012*/ 	.short	0x0070
        /*0014*/ 	.byte	0x00, 0xf0, 0x01, 0x10


	//----- nvinfo : EIATTR_SPARSE_MMA_MASK
	.align		4
.L_23:
        /*0018*/ 	.byte	0x03, 0x50
        /*001a*/ 	.short	0x0000


	//----- nvinfo : EIATTR_MAXREG_COUNT
	.align		4
        /*001c*/ 	.byte	0x03, 0x1b
        /*001e*/ 	.short	0x00a8


	//----- nvinfo : EIATTR_NUM_BARRIERS
	.align		4
        /*0020*/ 	.byte	0x02, 0x4c
        /*0022*/ 	.byte	0x01
	.zero		1


	//----- nvinfo : EIATTR_EXTERNS
	.align		4
        /*0024*/ 	.byte	0x04, 0x0f
        /*0026*/ 	.short	(.L_25 - .L_24)


	//   ....[0]....
	.align		4
.L_24:
        /*0028*/ 	.word	index@(__assertfail)


	//----- nvinfo : EIATTR_MERCURY_ISA_VERSION
	.align		4
.L_25:
        /*002c*/ 	.byte	0x03, 0x5f
        /*002e*/ 	.short	0x0101


	//----- nvinfo : EIATTR_INT_WARP_WIDE_INSTR_OFFSETS
	.align		4
        /*0030*/ 	.byte	0x04, 0x31
        /*0032*/ 	.short	(.L_27 - .L_26)


	//   ....[0]....
.L_26:
        /*0034*/ 	.word	0x00000480


	//   ....[1]....
        /*0038*/ 	.word	0x000004a0


	//   ....[2]....
        /*003c*/ 	.word	0x00000680


	//   ....[3]....
        /*0040*/ 	.word	0x00002280


	//----- nvinfo : EIATTR_COOP_GROUP_MASK_REGIDS
	.align		4
.L_27:
        /*0044*/ 	.byte	0x04, 0x29
        /*0046*/ 	.short	(.L_29 - .L_28)


	//   ....[0]....
.L_28:
        /*0048*/ 	.word	0xffffffff


	//   ....[1]....
        /*004c*/ 	.word	0xffffffff


	//   ....[2]....
        /*0050*/ 	.word	0xffffffff


	//   ....[3]....
        /*0054*/ 	.word	0xffffffff


	//   ....[4]....
        /*0058*/ 	.word	0xffffffff


	//   ....[5]....
        /*005c*/ 	.word	0xffffffff


	//----- nvinfo : EIATTR_COOP_GROUP_INSTR_OFFSETS
	.align		4
.L_29:
        /*0060*/ 	.byte	0x04, 0x28
        /*0062*/ 	.short	(.L_31 - .L_30)


	//   ....[0]....
.L_30:
        /*0064*/ 	.word	0x00000060


	//   ....[1]....
        /*0068*/ 	.word	0x00000070


	//   ....[2]....
        /*006c*/ 	.word	0x00000130


	//   ....[3]....
        /*0070*/ 	.word	0x000002d0


	//   ....[4]....
        /*0074*/ 	.word	0x00000800


	//   ....[5]....
        /*0078*/ 	.word	0x00001480


	//----- nvinfo : EIATTR_REG_RECONFIG
	.align		4
.L_31:
        /*007c*/ 	.byte	0x01, 0x54
	.zero		2


	//----- nvinfo : EIATTR_SYSCALL_OFFSETS
	.align		4
        /*0080*/ 	.byte	0x04, 0x46
        /*0082*/ 	.short	(.L_33 - .L_32)


	//   ....[0]....
.L_32:
        /*0084*/ 	.word	0x00001670


	//----- nvinfo : EIATTR_MBARRIER_INSTR_OFFSETS
	.align		4
.L_33:
        /*0088*/ 	.byte	0x04, 0x39
        /*008a*/ 	.short	(.L_35 - .L_34)


	//   ....[0]....
.L_34:
        /*008c*/ 	.word	0x00000230
        /*0090*/ 	.word	0x000000ff
        /*0094*/ 	.word	0x00000000
        /*0098*/ 	.short	0x0100
        /*009a*/ 	.byte	0x08
	.zero		1


	//   ....[1]....
        /*009c*/ 	.word	0x00000240
        /*00a0*/ 	.word	0x000000ff
        /*00a4*/ 	.word	0x00000020
        /*00a8*/ 	.short	0x0100
        /*00aa*/ 	.byte	0x08
	.zero		1


	//   ....[2]....
        /*00ac*/ 	.word	0x00000250
        /*00b0*/ 	.word	0x000000ff
        /*00b4*/ 	.word	0x00000008
        /*00b8*/ 	.short	0x0100
        /*00ba*/ 	.byte	0x08
	.zero		1


	//   ....[3]....
        /*00bc*/ 	.word	0x00000260
        /*00c0*/ 	.word	0x000000ff
        /*00c4*/ 	.word	0x00000028
        /*00c8*/ 	.short	0x0100
        /*00ca*/ 	.byte	0x08
	.zero		1


	//   ....[4]....
        /*00cc*/ 	.word	0x00000270
        /*00d0*/ 	.word	0x000000ff
        /*00d4*/ 	.word	0x00000010
        /*00d8*/ 	.short	0x0100
        /*00da*/ 	.byte	0x08
	.zero		1


	//   ....[5]....
        /*00dc*/ 	.word	0x00000280
        /*00e0*/ 	.word	0x000000ff
        /*00e4*/ 	.word	0x00000030
        /*00e8*/ 	.short	0x0100
        /*00ea*/ 	.byte	0x08
	.zero		1


	//   ....[6]....
        /*00ec*/ 	.word	0x00000290
        /*00f0*/ 	.word	0x000000ff
        /*00f4*/ 	.word	0x00000018
        /*00f8*/ 	.short	0x0100
        /*00fa*/ 	.byte	0x08
	.zero		1


	//   ....[7]....
        /*00fc*/ 	.word	0x000002a0
        /*0100*/ 	.word	0x000000ff
        /*0104*/ 	.word	0x00000038
        /*0108*/ 	.short	0x0100
        /*010a*/ 	.byte	0x08
	.zero		1


	//   ....[8]....
        /*010c*/ 	.word	0x00000710
        /*0110*/ 	.word	0x000000ff
        /*0114*/ 	.word	0x00000050
        /*0118*/ 	.short	0x0100
        /*011a*/ 	.byte	0x06
	.zero		1


	//   ....[9]....
        /*011c*/ 	.word	0x000007a0
        /*0120*/ 	.word	0x000000ff
        /*0124*/ 	.word	0x00000058
        /*0128*/ 	.short	0x0100
        /*012a*/ 	.byte	0x06
	.zero		1


	//   ....[10]....
        /*012c*/ 	.word	0x00001730
        /*0130*/ 	.word	0x00000003
        /*0134*/ 	.word	0x00000000
        /*0138*/ 	.short	0x010a
        /*013a*/ 	.byte	0x3f
	.zero		1


	//   ....[11]....
        /*013c*/ 	.word	0x00001790
        /*0140*/ 	.word	0x00000003
        /*0144*/ 	.word	0x00000000
        /*0148*/ 	.short	0x010a
        /*014a*/ 	.byte	0x3f
	.zero		1


	//   ....[12]....
        /*014c*/ 	.word	0x00001cd0
        /*0150*/ 	.word	0x00000005
        /*0154*/ 	.word	0x00000000
        /*0158*/ 	.short	0x010a
        /*015a*/ 	.byte	0x3f
	.zero		1


	//   ....[13]....
        /*015c*/ 	.word	0x00001d10
        /*0160*/ 	.word	0x00000005
        /*0164*/ 	.word	0x00000000
        /*0168*/ 	.short	0x010a
        /*016a*/ 	.byte	0x3f
	.zero		1


	//   ....[14]....
        /*016c*/ 	.word	0x00002130
        /*0170*/ 	.word	0x00000004
        /*0174*/ 	.word	0x00000000
        /*0178*/ 	.short	0x0101
        /*017a*/ 	.byte	0x3f
	.zero		1


	//   ....[15]....
        /*017c*/ 	.word	0x000022f0
        /*0180*/ 	.word	0x00000000
        /*0184*/ 	.word	0x00000000
        /*0188*/ 	.short	0x0101
        /*018a*/ 	.byte	0x3f
	.zero		1


	//   ....[16]....
        /*018c*/ 	.word	0x000074e0
        /*0190*/ 	.word	0x00000014
        /*0194*/ 	.word	0x00000020
        /*0198*/ 	.short	0x010a
        /*019a*/ 	.byte	0x3f
	.zero		1


	//   ....[17]....
        /*019c*/ 	.word	0x00007980
        /*01a0*/ 	.word	0x00000004
        /*01a4*/ 	.word	0x00000058
        /*01a8*/ 	.short	0x0101
        /*01aa*/ 	.byte	0x3f
	.zero		1


	//   ....[18]....
        /*01ac*/ 	.word	0x000080a0
        /*01b0*/ 	.word	0x00000005
        /*01b4*/ 	.word	0x00000000
        /*01b8*/ 	.short	0x010a
        /*01ba*/ 	.byte	0x3f
	.zero		1


	//   ....[19]....
        /*01bc*/ 	.word	0x00008120
        /*01c0*/ 	.word	0x00000007
        /*01c4*/ 	.word	0x00000000
        /*01c8*/ 	.short	0x010a
        /*01ca*/ 	.byte	0x3f
	.zero		1


	//   ....[20]....
        /*01cc*/ 	.word	0x000081b0
        /*01d0*/ 	.word	0x00000006
        /*01d4*/ 	.word	0x00000000
        /*01d8*/ 	.short	0x010a
        /*01da*/ 	.byte	0x3f
	.zero		1


	//   ....[21]....
        /*01dc*/ 	.word	0x00008240
        /*01e0*/ 	.word	0x00000003
        /*01e4*/ 	.word	0x00000000
        /*01e8*/ 	.short	0x010a
        /*01ea*/ 	.byte	0x3f
	.zero		1


	//   ....[22]....
        /*01ec*/ 	.word	0x000082a0
        /*01f0*/ 	.word	0x00000003
        /*01f4*/ 	.word	0x00000000
        /*01f8*/ 	.short	0x010a
        /*01fa*/ 	.byte	0x3f
	.zero		1


	//   ....[23]....
        /*01fc*/ 	.word	0x000082f0
        /*0200*/ 	.word	0x00000005
        /*0204*/ 	.word	0x00000000
        /*0208*/ 	.short	0x010a
        /*020a*/ 	.byte	0x3f
	.zero		1


	//   ....[24]....
        /*020c*/ 	.word	0x000083c0
        /*0210*/ 	.word	0x00000014
        /*0214*/ 	.word	0x00000020
        /*0218*/ 	.short	0x010a
        /*021a*/ 	.byte	0x3f
	.zero		1


	//   ....[25]....
        /*021c*/ 	.word	0x00008490
        /*0220*/ 	.word	0x00000005
        /*0224*/ 	.word	0x00000000
        /*0228*/ 	.short	0x010a
        /*022a*/ 	.byte	0x3f
	.zero		1


	//   ....[26]....
        /*022c*/ 	.word	0x000084e0
        /*0230*/ 	.word	0x00000007
        /*0234*/ 	.word	0x00000000
        /*0238*/ 	.short	0x010a
        /*023a*/ 	.byte	0x3f
	.zero		1


	//   ....[27]....
        /*023c*/ 	.word	0x00008530
        /*0240*/ 	.word	0x00000006
        /*0244*/ 	.word	0x00000000
        /*0248*/ 	.short	0x010a
        /*024a*/ 	.byte	0x3f
	.zero		1


	//----- nvinfo : EIATTR_NUM_MBARRIERS
	.align		4
.L_35:
        /*024c*/ 	.byte	0x03, 0x38
        /*024e*/ 	.short	0x000a


	//----- nvinfo : EIATTR_EXIT_INSTR_OFFSETS
	.align		4
        /*0250*/ 	.byte	0x04, 0x1c
        /*0252*/ 	.short	(.L_37 - .L_36)


	//   ....[0]....
.L_36:
        /*0254*/ 	.word	0x000009d0


	//   ....[1]....
        /*0258*/ 	.word	0x000011e0


	//   ....[2]....
        /*025c*/ 	.word	0x00006b90


	//   ....[3]....
        /*0260*/ 	.word	0x000070f0


	//   ....[4]....
        /*0264*/ 	.word	0x00008290


	//----- nvinfo : EIATTR_MAX_THREADS
	.align		4
.L_37:
        /*0268*/ 	.byte	0x04, 0x05
        /*026a*/ 	.short	(.L_39 - .L_38)
.L_38:
        /*026c*/ 	.word	0x00000180
        /*0270*/ 	.word	0x00000001
        /*0274*/ 	.word	0x00000001


	//----- nvinfo : EIATTR_CRS_STACK_SIZE
	.align		4
.L_39:
        /*0278*/ 	.byte	0x04, 0x1e
        /*027a*/ 	.short	(.L_41 - .L_40)
.L_40:
        /*027c*/ 	.word	0x00000000


	//----- nvinfo : EIATTR_CBANK_PARAM_SIZE
	.align		4
.L_41:
        /*0280*/ 	.byte	0x03, 0x19
        /*0282*/ 	.short	0x0470


	//----- nvinfo : EIATTR_PARAM_CBANK
	.align		4
        /*0284*/ 	.byte	0x04, 0x0a
        /*0286*/ 	.short	(.L_43 - .L_42)
	.align		4
.L_42:
        /*0288*/ 	.word	index@(.nv.constant0._ZN7cutlass13device_kernelINS_4gemm6kernel13GemmUniversalIN4cute5tupleIJiiiiEEENS1_10collective13CollectiveMmaINS1_34MainloopSm90TmaGmmaWarpSpecializedILi4ENS5_IJNS4_1CILi2EEESB_NSA_ILi1EEEEEENS1_35KernelTmaWarpSpecializedCooperativeEEENS5_IJNSA_ILi128EEESG_SG_EEENS_10bfloat16_tENS5_IJlSC_lEEESI_SJ_NS4_8TiledMMAINS4_8MMA_AtomIJNS4_4SM904GMMA28MMA_64x128x16_F32BF16BF16_SSILNSN_5MajorE0ELSP_0ELNSN_7ScaleInE1ELSQ_1EEEEEENS4_6LayoutINS5_IJSB_SC_SC_EEENS5_IJSC_NSA_ILi0EEESV_EEEEENS5_IJNS4_10UnderscoreESY_SY_EEEEENS4_23SM90_TMA_LOAD_MULTICASTENS4_14ComposedLayoutINS4_7SwizzleILi3ELi4ELi3EEENS4_18smem_ptr_flag_bitsILi16EEENST_INS5_IJNSA_ILi8EEENSA_ILi64EEEEEENS5_IJS18_SC_EEEEEEEvNS4_8identityES11_S1C_vS1D_EENS_8epilogue10collective6detail29Sm90TmaWarpSpecializedAdapterINS1G_15DefaultEpilogueISI_SJ_SJ_NS1F_6thread17LinearCombinationISI_Li1EffLNS1K_9ScaleType4KindE0ELNS_15FloatRoundStyleE2ESI_EENS1_15EpilogueDefaultEEEEEvvEEEEvNT_6ParamsE)
        /*028c*/ 	.short	0x0210
        /*028e*/ 	.short	0x0470


	//----- nvinfo : EIATTR_SW_WAR
	.align		4
.L_43:
        /*0290*/ 	.byte	0x04, 0x36
        /*0292*/ 	.short	(.L_45 - .L_44)
.L_44:
        /*0294*/ 	.word	0x00000008
.L_45:


//--------------------- .nv.callgraph             --------------------------
	.section	.nv.callgraph,"",@"SHT_CUDA_CALLGRAPH"
	.align	4
	.sectionentsize	8
	.align		4
        /*0000*/ 	.word	0x00000000
	.align		4
        /*0004*/ 	.word	0xffffffff
	.align		4
        /*0008*/ 	.word	index@(_ZN7cutlass13device_kernelINS_4gemm6kernel13GemmUniversalIN4cute5tupleIJiiiiEEENS1_10collective13CollectiveMmaINS1_34MainloopSm90TmaGmmaWarpSpecializedILi4ENS5_IJNS4_1CILi2EEESB_NSA_ILi1EEEEEENS1_35KernelTmaWarpSpecializedCooperativeEEENS5_IJNSA_ILi128EEESG_SG_EEENS_10bfloat16_tENS5_IJlSC_lEEESI_SJ_NS4_8TiledMMAINS4_8MMA_AtomIJNS4_4SM904GMMA28MMA_64x128x16_F32BF16BF16_SSILNSN_5MajorE0ELSP_0ELNSN_7ScaleInE1ELSQ_1EEEEEENS4_6LayoutINS5_IJSB_SC_SC_EEENS5_IJSC_NSA_ILi0EEESV_EEEEENS5_IJNS4_10UnderscoreESY_SY_EEEEENS4_23SM90_TMA_LOAD_MULTICASTENS4_14ComposedLayoutINS4_7SwizzleILi3ELi4ELi3EEENS4_18smem_ptr_flag_bitsILi16EEENST_INS5_IJNSA_ILi8EEENSA_ILi64EEEEEENS5_IJS18_SC_EEEEEEEvNS4_8identityES11_S1C_vS1D_EENS_8epilogue10collective6detail29Sm90TmaWarpSpecializedAdapterINS1G_15DefaultEpilogueISI_SJ_SJ_NS1F_6thread17LinearCombinationISI_Li1EffLNS1K_9ScaleType4KindE0ELNS_15FloatRoundStyleE2ESI_EENS1_15EpilogueDefaultEEEEEvvEEEEvNT_6ParamsE)
	.align		4
        /*000c*/ 	.word	index@(__assertfail)
	.align		4
        /*0010*/ 	.word	0x00000000
	.align		4
        /*0014*/ 	.word	0xfffffffe
	.align		4
        /*0018*/ 	.word	0x00000000
	.align		4
        /*001c*/ 	.word	0xfffffffd
	.align		4
        /*0020*/ 	.word	0x00000000
	.align		4
        /*0024*/ 	.word	0xfffffffc


//--------------------- .nv.constant4             --------------------------
	.section	.nv.constant4,"a",@progbits
	.align	8
	.align		8
.nv.constant4:
        /*0000*/ 	.dword	__assertfail
	.align		8
        /*0008*/ 	.dword	__unnamed_1
	.align		8
        /*0010*/ 	.dword	_ZN39_INTERNAL_f6ff407c_4_k_cu_0fc33814_38314cuda3std3__45__cpo5beginE
	.align		8
        /*0018*/ 	.dword	_ZN39_INTERNAL_f6ff407c_4_k_cu_0fc33814_38314cuda3std3__45__cpo3endE
	.align		8
        /*0020*/ 	.dword	_ZN39_INTERNAL_f6ff407c_4_k_cu_0fc33814_38314cuda3std3__45__cpo6cbeginE
	.align		8
        /*0028*/ 	.dword	_ZN39_INTERNAL_f6ff407c_4_k_cu_0fc33814_38314cuda3std3__45__cpo4cendE
	.align		8
        /*0030*/ 	.dword	_ZN39_INTERNAL_f6ff407c_4_k_cu_0fc33814_38314cuda3std3__441_GLOBAL__N__f6ff407c_4_k_cu_0fc33814_38316ignoreE
	.align		8
        /*0038*/ 	.dword	_ZN39_INTERNAL_f6ff407c_4_k_cu_0fc33814_38314cuda3std3__419piecewise_constructE
	.align		8
        /*0040*/ 	.dword	_ZN39_INTERNAL_f6ff407c_4_k_cu_0fc33814_38314cuda3std3__48in_placeE
	.align		8
        /*0048*/ 	.dword	_ZN39_INTERNAL_f6ff407c_4_k_cu_0fc33814_38314cuda3std6ranges3__45__cpo4swapE
	.align		8
        /*0050*/ 	.dword	_ZN39_INTERNAL_f6ff407c_4_k_cu_0fc33814_38314cuda3std6ranges3__45__cpo9iter_moveE
	.align		8
        /*0058*/ 	.dword	_ZN39_INTERNAL_f6ff407c_4_k_cu_0fc33814_38314cute7productE
	.align		8
        /*0060*/ 	.dword	_ZN39_INTERNAL_f6ff407c_4_k_cu_0fc33814_38314cute1_E
	.align		8
        /*0068*/ 	.dword	$str$22
	.align		8
        /*0070*/ 	.dword	$str$23


//--------------------- .text._ZN7cutlass13device_kernelINS_4gemm6kernel13GemmUniversalIN4cute5tupleIJiiiiEEENS1_10collective13CollectiveMmaINS1_34MainloopSm90TmaGmmaWarpSpecializedILi4ENS5_IJNS4_1CILi2EEESB_NSA_ILi1EEEEEENS1_35KernelTmaWarpSpecializedCooperativeEEENS5_IJNSA_ILi128EEESG_SG_EEENS_10bfloat16_tENS5_IJlSC_lEEESI_SJ_NS4_8TiledMMAINS4_8MMA_AtomIJNS4_4SM904GMMA28MMA_64x128x16_F32BF16BF16_SSILNSN_5MajorE0ELSP_0ELNSN_7ScaleInE1ELSQ_1EEEEEENS4_6LayoutINS5_IJSB_SC_SC_EEENS5_IJSC_NSA_ILi0EEESV_EEEEENS5_IJNS4_10UnderscoreESY_SY_EEEEENS4_23SM90_TMA_LOAD_MULTICASTENS4_14ComposedLayoutINS4_7SwizzleILi3ELi4ELi3EEENS4_18smem_ptr_flag_bitsILi16EEENST_INS5_IJNSA_ILi8EEENSA_ILi64EEEEEENS5_IJS18_SC_EEEEEEEvNS4_8identityES11_S1C_vS1D_EENS_8epilogue10collective6detail29Sm90TmaWarpSpecializedAdapterINS1G_15DefaultEpilogueISI_SJ_SJ_NS1F_6thread17LinearCombinationISI_Li1EffLNS1K_9ScaleType4KindE0ELNS_15FloatRoundStyleE2ESI_EENS1_15EpilogueDefaultEEEEEvvEEEEvNT_6ParamsE --------------------------
	.section	.text._ZN7cutlass13device_kernelINS_4gemm6kernel13GemmUniversalIN4cute5tupleIJiiiiEEENS1_10collective13CollectiveMmaINS1_34MainloopSm90TmaGmmaWarpSpecializedILi4ENS5_IJNS4_1CILi2EEESB_NSA_ILi1EEEEEENS1_35KernelTmaWarpSpecializedCooperativeEEENS5_IJNSA_ILi128EEESG_SG_EEENS_10bfloat16_tENS5_IJlSC_lEEESI_SJ_NS4_8TiledMMAINS4_8MMA_AtomIJNS4_4SM904GMMA28MMA_64x128x16_F32BF16BF16_SSILNSN_5MajorE0ELSP_0ELNSN_7ScaleInE1ELSQ_1EEEEEENS4_6LayoutINS5_IJSB_SC_SC_EEENS5_IJSC_NSA_ILi0EEESV_EEEEENS5_IJNS4_10UnderscoreESY_SY_EEEEENS4_23SM90_TMA_LOAD_MULTICASTENS4_14ComposedLayoutINS4_7SwizzleILi3ELi4ELi3EEENS4_18smem_ptr_flag_bitsILi16EEENST_INS5_IJNSA_ILi8EEENSA_ILi64EEEEEENS5_IJS18_SC_EEEEEEEvNS4_8identityES11_S1C_vS1D_EENS_8epilogue10collective6detail29Sm90TmaWarpSpecializedAdapterINS1G_15DefaultEpilogueISI_SJ_SJ_NS1F_6thread17LinearCombinationISI_Li1EffLNS1K_9ScaleType4KindE0ELNS_15FloatRoundStyleE2ESI_EENS1_15EpilogueDefaultEEEEEvvEEEEvNT_6ParamsE,"ax",@progbits
	.align	128
.text._ZN7cutlass13device_kernelINS_4gemm6kernel13GemmUniversalIN4cute5tupleIJiiiiEEENS1_10collective13CollectiveMmaINS1_34MainloopSm90TmaGmmaWarpSpecializedILi4ENS5_IJNS4_1CILi2EEESB_NSA_ILi1EEEEEENS1_35KernelTmaWarpSpecializedCooperativeEEENS5_IJNSA_ILi128EEESG_SG_EEENS_10bfloat16_tENS5_IJlSC_lEEESI_SJ_NS4_8TiledMMAINS4_8MMA_AtomIJNS4_4SM904GMMA28MMA_64x128x16_F32BF16BF16_SSILNSN_5MajorE0ELSP_0ELNSN_7ScaleInE1ELSQ_1EEEEEENS4_6LayoutINS5_IJSB_SC_SC_EEENS5_IJSC_NSA_ILi0EEESV_EEEEENS5_IJNS4_10UnderscoreESY_SY_EEEEENS4_23SM90_TMA_LOAD_MULTICASTENS4_14ComposedLayoutINS4_7SwizzleILi3ELi4ELi3EEENS4_18smem_ptr_flag_bitsILi16EEENST_INS5_IJNSA_ILi8EEENSA_ILi64EEEEEENS5_IJS18_SC_EEEEEEEvNS4_8identityES11_S1C_vS1D_EENS_8epilogue10collective6detail29Sm90TmaWarpSpecializedAdapterINS1G_15DefaultEpilogueISI_SJ_SJ_NS1F_6thread17LinearCombinationISI_Li1EffLNS1K_9ScaleType4KindE0ELNS_15FloatRoundStyleE2ESI_EENS1_15EpilogueDefaultEEEEEvvEEEEvNT_6ParamsE:
        .type           _ZN7cutlass13device_kernelINS_4gemm6kernel13GemmUniversalIN4cute5tupleIJiiiiEEENS1_10collective13CollectiveMmaINS1_34MainloopSm90TmaGmmaWarpSpecializedILi4ENS5_IJNS4_1CILi2EEESB_NSA_ILi1EEEEEENS1_35KernelTmaWarpSpecializedCooperativeEEENS5_IJNSA_ILi128EEESG_SG_EEENS_10bfloat16_tENS5_IJlSC_lEEESI_SJ_NS4_8TiledMMAINS4_8MMA_AtomIJNS4_4SM904GMMA28MMA_64x128x16_F32BF16BF16_SSILNSN_5MajorE0ELSP_0ELNSN_7ScaleInE1ELSQ_1EEEEEENS4_6LayoutINS5_IJSB_SC_SC_EEENS5_IJSC_NSA_ILi0EEESV_EEEEENS5_IJNS4_10UnderscoreESY_SY_EEEEENS4_23SM90_TMA_LOAD_MULTICASTENS4_14ComposedLayoutINS4_7SwizzleILi3ELi4ELi3EEENS4_18smem_ptr_flag_bitsILi16EEENST_INS5_IJNSA_ILi8EEENSA_ILi64EEEEEENS5_IJS18_SC_EEEEEEEvNS4_8identityES11_S1C_vS1D_EENS_8epilogue10collective6detail29Sm90TmaWarpSpecializedAdapterINS1G_15DefaultEpilogueISI_SJ_SJ_NS1F_6thread17LinearCombinationISI_Li1EffLNS1K_9ScaleType4KindE0ELNS_15FloatRoundStyleE2ESI_EENS1_15EpilogueDefaultEEEEEvvEEEEvNT_6ParamsE,@function
        .size           _ZN7cutlass13device_kernelINS_4gemm6kernel13GemmUniversalIN4cute5tupleIJiiiiEEENS1_10collective13CollectiveMmaINS1_34MainloopSm90TmaGmmaWarpSpecializedILi4ENS5_IJNS4_1CILi2EEESB_NSA_ILi1EEEEEENS1_35KernelTmaWarpSpecializedCooperativeEEENS5_IJNSA_ILi128EEESG_SG_EEENS_10bfloat16_tENS5_IJlSC_lEEESI_SJ_NS4_8TiledMMAINS4_8MMA_AtomIJNS4_4SM904GMMA28MMA_64x128x16_F32BF16BF16_SSILNSN_5MajorE0ELSP_0ELNSN_7ScaleInE1ELSQ_1EEEEEENS4_6LayoutINS5_IJSB_SC_SC_EEENS5_IJSC_NSA_ILi0EEESV_EEEEENS5_IJNS4_10UnderscoreESY_SY_EEEEENS4_23SM90_TMA_LOAD_MULTICASTENS4_14ComposedLayoutINS4_7SwizzleILi3ELi4ELi3EEENS4_18smem_ptr_flag_bitsILi16EEENST_INS5_IJNSA_ILi8EEENSA_ILi64EEEEEENS5_IJS18_SC_EEEEEEEvNS4_8identityES11_S1C_vS1D_EENS_8epilogue10collective6detail29Sm90TmaWarpSpecializedAdapterINS1G_15DefaultEpilogueISI_SJ_SJ_NS1F_6thread17LinearCombinationISI_Li1EffLNS1K_9ScaleType4KindE0ELNS_15FloatRoundStyleE2ESI_EENS1_15EpilogueDefaultEEEEEvvEEEEvNT_6ParamsE,(.L_x_197 - _ZN7cutlass13device_kernelINS_4gemm6kernel13GemmUniversalIN4cute5tupleIJiiiiEEENS1_10collective13CollectiveMmaINS1_34MainloopSm90TmaGmmaWarpSpecializedILi4ENS5_IJNS4_1CILi2EEESB_NSA_ILi1EEEEEENS1_35KernelTmaWarpSpecializedCooperativeEEENS5_IJNSA_ILi128EEESG_SG_EEENS_10bfloat16_tENS5_IJlSC_lEEESI_SJ_NS4_8TiledMMAINS4_8MMA_AtomIJNS4_4SM904GMMA28MMA_64x128x16_F32BF16BF16_SSILNSN_5MajorE0ELSP_0ELNSN_7ScaleInE1ELSQ_1EEEEEENS4_6LayoutINS5_IJSB_SC_SC_EEENS5_IJSC_NSA_ILi0EEESV_EEEEENS5_IJNS4_10UnderscoreESY_SY_EEEEENS4_23SM90_TMA_LOAD_MULTICASTENS4_14ComposedLayoutINS4_7SwizzleILi3ELi4ELi3EEENS4_18smem_ptr_flag_bitsILi16EEENST_INS5_IJNSA_ILi8EEENSA_ILi64EEEEEENS5_IJS18_SC_EEEEEEEvNS4_8identityES11_S1C_vS1D_EENS_8epilogue10collective6detail29Sm90TmaWarpSpecializedAdapterINS1G_15DefaultEpilogueISI_SJ_SJ_NS1F_6thread17LinearCombinationISI_Li1EffLNS1K_9ScaleType4KindE0ELNS_15FloatRoundStyleE2ESI_EENS1_15EpilogueDefaultEEEEEvvEEEEvNT_6ParamsE)
        .other          _ZN7cutlass13device_kernelINS_4gemm6kernel13GemmUniversalIN4cute5tupleIJiiiiEEENS1_10collective13CollectiveMmaINS1_34MainloopSm90TmaGmmaWarpSpecializedILi4ENS5_IJNS4_1CILi2EEESB_NSA_ILi1EEEEEENS1_35KernelTmaWarpSpecializedCooperativeEEENS5_IJNSA_ILi128EEESG_SG_EEENS_10bfloat16_tENS5_IJlSC_lEEESI_SJ_NS4_8TiledMMAINS4_8MMA_AtomIJNS4_4SM904GMMA28MMA_64x128x16_F32BF16BF16_SSILNSN_5MajorE0ELSP_0ELNSN_7ScaleInE1ELSQ_1EEEEEENS4_6LayoutINS5_IJSB_SC_SC_EEENS5_IJSC_NSA_ILi0EEESV_EEEEENS5_IJNS4_10UnderscoreESY_SY_EEEEENS4_23SM90_TMA_LOAD_MULTICASTENS4_14ComposedLayoutINS4_7SwizzleILi3ELi4ELi3EEENS4_18smem_ptr_flag_bitsILi16EEENST_INS5_IJNSA_ILi8EEENSA_ILi64EEEEEENS5_IJS18_SC_EEEEEEEvNS4_8identityES11_S1C_vS1D_EENS_8epilogue10collective6detail29Sm90TmaWarpSpecializedAdapterINS1G_15DefaultEpilogueISI_SJ_SJ_NS1F_6thread17LinearCombinationISI_Li1EffLNS1K_9ScaleType4KindE0ELNS_15FloatRoundStyleE2ESI_EENS1_15EpilogueDefaultEEEEEvvEEEEvNT_6ParamsE,@"STO_CUDA_ENTRY STV_DEFAULT"
_ZN7cutlass13device_kernelINS_4gemm6kernel13GemmUniversalIN4cute5tupleIJiiiiEEENS1_10collective13CollectiveMmaINS1_34MainloopSm90TmaGmmaWarpSpecializedILi4ENS5_IJNS4_1CILi2EEESB_NSA_ILi1EEEEEENS1_35KernelTmaWarpSpecializedCooperativeEEENS5_IJNSA_ILi128EEESG_SG_EEENS_10bfloat16_tENS5_IJlSC_lEEESI_SJ_NS4_8TiledMMAINS4_8MMA_AtomIJNS4_4SM904GMMA28MMA_64x128x16_F32BF16BF16_SSILNSN_5MajorE0ELSP_0ELNSN_7ScaleInE1ELSQ_1EEEEEENS4_6LayoutINS5_IJSB_SC_SC_EEENS5_IJSC_NSA_ILi0EEESV_EEEEENS5_IJNS4_10UnderscoreESY_SY_EEEEENS4_23SM90_TMA_LOAD_MULTICASTENS4_14ComposedLayoutINS4_7SwizzleILi3ELi4ELi3EEENS4_18smem_ptr_flag_bitsILi16EEENST_INS5_IJNSA_ILi8EEENSA_ILi64EEEEEENS5_IJS18_SC_EEEEEEEvNS4_8identityES11_S1C_vS1D_EENS_8epilogue10collective6detail29Sm90TmaWarpSpecializedAdapterINS1G_15DefaultEpilogueISI_SJ_SJ_NS1F_6thread17LinearCombinationISI_Li1EffLNS1K_9ScaleType4KindE0ELNS_15FloatRoundStyleE2ESI_EENS1_15EpilogueDefaultEEEEEvvEEEEvNT_6ParamsE:
[----:B------:R-:W0:Y:S01]  /*0000*/  LDC R1, c[0x0][0x28] ;  /* 0x00000a00ff017b82 */ /* 0x000e220000000800 */
[----:B------:R-:W1:Y:S01]  /*0010*/  S2R R95, SR_TID.X ;  /* 0x00000000005f7919 */ /* 0x000e620000002100 */
[----:B------:R-:W-:Y:S01]  /*0020*/  ELECT P0, URZ, PT ;  /* 0x00000000003f782f */ /* 0x000fe20003800000 */
[----:B------:R-:W-:Y:S01]  /*0030*/  BSSY B0, `(.L_x_0) ;  /* 0x000000f000007945 */ /* 0x000fe20003800000 */
[--C-:B-1----:R-:W-:Y:S02]  /*0040*/  SHF.R.U32.HI R0, RZ, 0x5, R95.reuse ;  /* 0x00000005ff007819 */ /* 0x102fe4000001165f */
[----:B------:R-:W-:-:S03]  /*0050*/  SHF.R.U32.HI R6, RZ, 0x7, R95 ;  /* 0x00000007ff067819 */ /* 0x000fc6000001165f */
[----:B------:R-:W1:Y:S04]  /*0060*/  SHFL.IDX PT, R2, R0, RZ, 0x1f ;  /* 0x00001fff00027589 */ /* 0x000e6800000e0000 */
[----:B------:R2:W3:Y:S01]  /*0070*/  SHFL.IDX PT, R5, R6, RZ, 0x1f ;  /* 0x00001fff06057589 */ /* 0x0004e200000e0000 */
[----:B-1----:R-:W-:-:S13]  /*0080*/  ISETP.NE.OR P0, PT, R2, RZ, !P0 ;  /* 0x000000ff0200720c */ /* 0x002fda0004705670 */
[----:B0-23--:R-:W-:Y:S05]  /*0090*/  @P0 BRA `(.L_x_1) ;  /* 0x0000000000200947 */ /* 0x00dfea0003800000 */
[----:B------:R-:W-:Y:S02]  /*00a0*/  ULDC.64 UR4, c[0x0][0x198] ;  /* 0x0000660000047ab9 */ /* 0x000fe40000000a00 */
[----:B------:R-:W-:Y:S02]  /*00b0*/  UIADD3 UR6, UP0, UR4, 0xf0, URZ ;  /* 0x000000f004067890 */ /* 0x000fe4000ff1e03f */
[----:B------:R-:W-:Y:S02]  /*00c0*/  UIADD3 UR4, UP1, UR4, 0x1f0, URZ ;  /* 0x000001f004047890 */ /* 0x000fe4000ff3e03f */
[----:B------:R-:W-:Y:S02]  /*00d0*/  UIADD3.X UR7, URZ, UR5, URZ, UP0, !UPT ;  /* 0x000000053f077290 */ /* 0x000fe400087fe43f */
[----:B------:R-:W-:-:S07]  /*00e0*/  UIADD3.X UR5, URZ, UR5, URZ, UP1, !UPT ;  /* 0x000000053f057290 */ /* 0x000fce0008ffe43f */
[----:B------:R0:W-:Y:S02]  /*00f0*/  UTMACCTL.PF [UR6] ;  /* 0x00000000060079b9 */ /* 0x0001e40008040000 */
[----:B------:R0:W-:Y:S02]  /*0100*/  UTMACCTL.PF [UR4] ;  /* 0x00000000040079b9 */ /* 0x0001e40008040000 */
[----:B0-----:R-:W-:Y:S01]  /*0110*/  NOP ;  /* 0x0000000000007918 */ /* 0x001fe20000000000 */
.L_x_1:
[----:B------:R-:W-:Y:S05]  /*0120*/  BSYNC B0 ;  /* 0x0000000000007941 */ /* 0x000fea0003800000 */
.L_x_0:
[----:B------:R-:W0:Y:S02]  /*0130*/  SHFL.IDX PT, R3, R0, RZ, 0x1f ;  /* 0x00001fff00037589 */ /* 0x000e2400000e0000 */
[----:B0-----:R-:W-:-:S13]  /*0140*/  ISETP.NE.AND P0, PT, R3, RZ, PT ;  /* 0x000000ff0300720c */ /* 0x001fda0003f05270 */
[----:B------:R-:W-:Y:S05]  /*0150*/  @P0 BRA `(.L_x_2) ;  /* 0x0000000000580947 */ /* 0x000fea0003800000 */
[----:B------:R-:W0:Y:S01]  /*0160*/  S2UR UR8, SR_CgaCtaId ;  /* 0x00000000000879c3 */ /* 0x000e220000008800 */
[----:B------:R-:W-:Y:S01]  /*0170*/  UMOV UR4, 0x400 ;  /* 0x0000040000047882 */ /* 0x000fe20000000000 */
[----:B------:R-:W-:Y:S01]  /*0180*/  UMOV UR5, 0x1 ;  /* 0x0000000100057882 */ /* 0x000fe20000000000 */
[----:B------:R-:W-:Y:S01]  /*0190*/  UMOV UR6, 0x6 ;  /* 0x0000000600067882 */ /* 0x000fe20000000000 */
[----:B------:R-:W-:Y:S01]  /*01a0*/  ELECT P0, URZ, PT ;  /* 0x00000000003f782f */ /* 0x000fe20003800000 */
[----:B------:R-:W-:-:S04]  /*01b0*/  UIADD3 UR6, -UR6, 0x100000, URZ ;  /* 0x0010000006067890 */ /* 0x000fc8000fffe13f */
[----:B------:R-:W-:Y:S02]  /*01c0*/  USHF.L.U32 UR7, UR6, 0xb, URZ ;  /* 0x0000000b06077899 */ /* 0x000fe4000800063f */
[----:B------:R-:W-:Y:S02]  /*01d0*/  USHF.L.U32 UR6, UR6, 0x1, URZ ;  /* 0x0000000106067899 */ /* 0x000fe4000800063f */
[----:B0-----:R-:W-:Y:S02]  /*01e0*/  ULEA UR8, UR8, UR4, 0x18 ;  /* 0x0000000408087291 */ /* 0x001fe4000f8ec03f */
[----:B------:R-:W-:-:S04]  /*01f0*/  UIADD3 UR4, -UR5, 0x100000, URZ ;  /* 0x0010000005047890 */ /* 0x000fc8000fffe13f */
[----:B------:R-:W-:Y:S02]  /*0200*/  USHF.L.U32 UR5, UR4, 0xb, URZ ;  /* 0x0000000b04057899 */ /* 0x000fe4000800063f */
[----:B------:R-:W-:Y:S01]  /*0210*/  USHF.L.U32 UR4, UR4, 0x1, URZ ;  /* 0x0000000104047899 */ /* 0x000fe2000800063f */
[----:B------:R-:W0:Y:S11]  /*0220*/  FENCE.VIEW.ASYNC.S ;  /* 0x00000000000073c6 */ /* 0x000e360000000000 */
[----:B0-----:R0:W1:Y:S01]  /*0230*/  SYNCS.EXCH.64 URZ, [UR8], UR4 ;  /* 0x00000004083f75b2 */ /* 0x0010620008000100 */
[----:B------:R0:W2:Y:S01]  /*0240*/  SYNCS.EXCH.64 URZ, [UR8+0x20], UR6 ;  /* 0x00002006083f75b2 */ /* 0x0000a20008000100 */
[----:B------:R0:W3:Y:S01]  /*0250*/  SYNCS.EXCH.64 URZ, [UR8+0x8], UR4 ;  /* 0x00000804083f75b2 */ /* 0x0000e20008000100 */
[----:B------:R0:W4:Y:S01]  /*0260*/  SYNCS.EXCH.64 URZ, [UR8+0x28], UR6 ;  /* 0x00002806083f75b2 */ /* 0x0001220008000100 */
[----:B------:R0:W0:Y:S01]  /*0270*/  SYNCS.EXCH.64 URZ, [UR8+0x10], UR4 ;  /* 0x00001004083f75b2 */ /* 0x0000220008000100 */
[----:B------:R0:W0:Y:S01]  /*0280*/  SYNCS.EXCH.64 URZ, [UR8+0x30], UR6 ;  /* 0x00003006083f75b2 */ /* 0x0000220008000100 */
[----:B------:R0:W0:Y:S01]  /*0290*/  SYNCS.EXCH.64 URZ, [UR8+0x18], UR4 ;  /* 0x00001804083f75b2 */ /* 0x0000220008000100 */
[----:B------:R0:W0:Y:S01]  /*02a0*/  SYNCS.EXCH.64 URZ, [UR8+0x38], UR6 ;  /* 0x00003806083f75b2 */ /* 0x0000220008000100 */
[----:B------:R-:W-:Y:S01]  /*02b0*/  NOP ;  /* 0x0000000000007918 */ /* 0x000fe20000000000 */
.L_x_2:
[----:B------:R-:W-:Y:S01]  /*02c0*/  SHF.R.S32.HI R4, RZ, 0x1f, R95 ;  /* 0x0000001fff047819 */ /* 0x000fe2000001145f */
[----:B------:R-:W5:Y:S01]  /*02d0*/  SHFL.IDX PT, R0, R0, RZ, 0x1f ;  /* 0x00001fff00007589 */ /* 0x000f6200000e0000 */
[----:B0-----:R-:W0:Y:S01]  /*02e0*/  S2UR UR8, SR_CTAID.X ;  /* 0x00000000000879c3 */ /* 0x001e220000002500 */
[----:B------:R-:W-:Y:S02]  /*02f0*/  ELECT P0, URZ, PT ;  /* 0x00000000003f782f */ /* 0x000fe40003800000 */
[----:B------:R-:W-:Y:S01]  /*0300*/  LEA.HI R4, R4, R95, RZ, 0x7 ;  /* 0x0000005f04047211 */ /* 0x000fe200078f38ff */
[----:B------:R-:W-:Y:S01]  /*0310*/  ULDC UR4, c[0x0][0x150] ;  /* 0x0000540000047ab9 */ /* 0x000fe20000000800 */
[----:B------:R-:W-:Y:S01]  /*0320*/  SHF.R.S32.HI R10, RZ, 0x1f, R3 ;  /* 0x0000001fff0a7819 */ /* 0x000fe20000011403 */
[----:B------:R-:W-:Y:S01]  /*0330*/  NOP ;  /* 0x0000000000007918 */ /* 0x000fe20000000000 */
[----:B------:R-:W-:Y:S01]  /*0340*/  LOP3.LUT R4, R4, 0xffffff80, RZ, 0xc0, !PT ;  /* 0xffffff8004047812 */ /* 0x000fe200078ec0ff */
[----:B------:R-:W-:Y:S01]  /*0350*/  NOP ;  /* 0x0000000000007918 */ /* 0x000fe20000000000 */
[----:B------:R-:W-:Y:S01]  /*0360*/  LEA.HI R10, R10, R3, RZ, 0x2 ;  /* 0x000000030a0a7211 */ /* 0x000fe200078f10ff */
[----:B------:R-:W1:Y:S01]  /*0370*/  LDC R12, c[0x0][0x144] ;  /* 0x00005100ff0c7b82 */ /* 0x000e620000000800 */
[----:B------:R-:W-:Y:S01]  /*0380*/  IMAD.MOV.U32 R22, RZ, RZ, 0x1 ;  /* 0x00000001ff167424 */ /* 0x000fe200078e00ff */
[----:B------:R-:W-:Y:S01]  /*0390*/  ISETP.NE.AND P3, PT, R5, RZ, PT ;  /* 0x000000ff0500720c */ /* 0x000fe20003f65270 */
[----:B------:R-:W-:Y:S01]  /*03a0*/  IMAD.IADD R8, R95, 0x1, -R4 ;  /* 0x000000015f087824 */ /* 0x000fe200078e0a04 */
[----:B------:R-:W-:Y:S01]  /*03b0*/  LOP3.LUT R10, R10, 0x3ffffffc, RZ, 0xc0, !PT ;  /* 0x3ffffffc0a0a7812 */ /* 0x000fe200078ec0ff */
[----:B------:R-:W2:Y:S03]  /*03c0*/  S2R R4, SR_CTAID.Y ;  /* 0x0000000000047919 */ /* 0x000ea60000002600 */
[----:B------:R-:W-:Y:S01]  /*03d0*/  SHF.R.S32.HI R7, RZ, 0x1f, R8 ;  /* 0x0000001fff077819 */ /* 0x000fe20000011408 */
[----:B------:R-:W-:Y:S01]  /*03e0*/  IMAD.IADD R10, R3, 0x1, -R10 ;  /* 0x00000001030a7824 */ /* 0x000fe200078e0a0a */
[----:B------:R-:W3:Y:S02]  /*03f0*/  LDC R14, c[0x0][0x140] ;  /* 0x00005000ff0e7b82 */ /* 0x000ee40000000800 */
[----:B------:R-:W-:-:S02]  /*0400*/  LEA.HI R7, R7, R8, RZ, 0x3 ;  /* 0x0000000807077211 */ /* 0x000fc400078f18ff */
[----:B-----5:R-:W-:Y:S02]  /*0410*/  ISETP.NE.OR P0, PT, R0, RZ, !P0 ;  /* 0x000000ff0000720c */ /* 0x020fe40004705670 */
[--C-:B------:R-:W-:Y:S02]  /*0420*/  SHF.R.S32.HI R0, RZ, 0x3, R7.reuse ;  /* 0x00000003ff007819 */ /* 0x100fe40000011407 */
[----:B------:R-:W-:Y:S02]  /*0430*/  SHF.R.S32.HI R7, RZ, 0x1f, R7 ;  /* 0x0000001fff077819 */ /* 0x000fe40000011407 */
[----:B0-----:R-:W-:Y:S02]  /*0440*/  I2FP.F32.U32 R9, UR8 ;  /* 0x0000000800097c45 */ /* 0x001fe40008201000 */
[----:B------:R-:W-:-:S03]  /*0450*/  LEA.HI R7, R7, R0, RZ, 0x2 ;  /* 0x0000000007077211 */ /* 0x000fc600078f10ff */
[----:B------:R-:W-:Y:S01]  /*0460*/  FMUL R9, R9, UR4 ;  /* 0x0000000409097c20 */ /* 0x000fe20008400000 */
[----:B------:R-:W-:Y:S01]  /*0470*/  LOP3.LUT R7, R7, 0xfffffffc, RZ, 0xc0, !PT ;  /* 0xfffffffc07077812 */ /* 0x000fe200078ec0ff */
[----:B------:R-:W-:Y:S01]  /*0480*/  VOTEU.ALL UP0, P0 ;  /* 0x00000000003f7886 */ /* 0x000fe20000000000 */
[----:B------:R-:W-:Y:S01]  /*0490*/  ULDC UR4, c[0x0][0x154] ;  /* 0x0000550000047ab9 */ /* 0x000fe20000000800 */
[----:B------:R-:W-:Y:S02]  /*04a0*/  VOTEU.ALL UP1, P0 ;  /* 0x00000000003f7886 */ /* 0x000fe40000020000 */
[----:B------:R-:W0:Y:S01]  /*04b0*/  F2I.U32.TRUNC.NTZ R9, R9 ;  /* 0x0000000900097305 */ /* 0x000e22000020f000 */
[----:B------:R-:W-:Y:S01]  /*04c0*/  IMAD.IADD R7, R0, 0x1, -R7 ;  /* 0x0000000100077824 */ /* 0x000fe200078e0a07 */
[----:B------:R-:W5:Y:S01]  /*04d0*/  @!UP0 S2UR UR7, SR_CgaCtaId ;  /* 0x00000000000789c3 */ /* 0x000f620000008800 */
[----:B------:R-:W-:Y:S01]  /*04e0*/  @!UP0 UMOV UR6, 0x400 ;  /* 0x0000040000068882 */ /* 0x000fe20000000000 */
[----:B---3--:R-:W-:Y:S01]  /*04f0*/  ISETP.EQ.U32.AND P2, PT, R14, 0x1, PT ;  /* 0x000000010e00780c */ /* 0x008fe20003f42070 */
[----:B------:R-:W-:Y:S01]  /*0500*/  IMAD R10, R10, 0x4, R7 ;  /* 0x000000040a0a7824 */ /* 0x000fe200078e0207 */
[----:B--2---:R-:W-:-:S03]  /*0510*/  I2FP.F32.U32 R3, R4 ;  /* 0x0000000400037245 */ /* 0x004fc60000201000 */
[C---:B------:R-:W-:Y:S01]  /*0520*/  IMAD.SHL.U32 R19, R10.reuse, 0x4, RZ ;  /* 0x000000040a137824 */ /* 0x040fe200078e00ff */
[----:B------:R-:W-:Y:S01]  /*0530*/  LEA.HI R0, R10, R10, RZ, 0x1 ;  /* 0x0000000a0a007211 */ /* 0x000fe200078f08ff */
[----:B------:R-:W-:Y:S01]  /*0540*/  FMUL R13, R3, UR4 ;  /* 0x00000004030d7c20 */ /* 0x000fe20008400000 */
[----:B------:R-:W2:Y:S01]  /*0550*/  LDC R7, c[0x0][0x148] ;  /* 0x00005200ff077b82 */ /* 0x000ea20000000800 */
[----:B------:R-:W-:Y:S01]  /*0560*/  UMOV UR4, 0x20 ;  /* 0x0000002000047882 */ /* 0x000fe20000000000 */
[----:B------:R-:W-:Y:S01]  /*0570*/  LOP3.LUT R11, R0, 0xfffffffe, RZ, 0xc0, !PT ;  /* 0xfffffffe000b7812 */ /* 0x000fe200078ec0ff */
[----:B0-----:R-:W-:Y:S01]  /*0580*/  IMAD.MOV R15, RZ, RZ, -R9 ;  /* 0x000000ffff0f7224 */ /* 0x001fe200078e0a09 */
[----:B------:R-:W-:Y:S01]  /*0590*/  SHF.R.S32.HI R9, RZ, 0x1f, R2 ;  /* 0x0000001fff097819 */ /* 0x000fe20000011402 */
[----:B------:R-:W0:Y:S01]  /*05a0*/  F2I.U32.TRUNC.NTZ R13, R13 ;  /* 0x0000000d000d7305 */ /* 0x000e22000020f000 */
[----:B------:R-:W-:Y:S01]  /*05b0*/  LOP3.LUT R19, R10, 0xc, R19, 0x78, !PT ;  /* 0x0000000c0a137812 */ /* 0x000fe200078e7813 */
[----:B-1----:R-:W-:Y:S01]  /*05c0*/  IMAD R3, R12, R15, UR8 ;  /* 0x000000080c037e24 */ /* 0x002fe2000f8e020f */
[----:B------:R-:W-:Y:S01]  /*05d0*/  LEA.HI R9, R9, R2, RZ, 0x2 ;  /* 0x0000000209097211 */ /* 0x000fe200078f10ff */
[----:B------:R-:W-:Y:S01]  /*05e0*/  IMAD.IADD R0, R10, 0x1, -R11 ;  /* 0x000000010a007824 */ /* 0x000fe200078e0a0b */
[----:B------:R-:W-:-:S04]  /*05f0*/  @!UP0 UIADD3 UR4, -UR4, 0x100000, URZ ;  /* 0x0010000004048890 */ /* 0x000fc8000fffe13f */
[----:B------:R-:W-:Y:S02]  /*0600*/  @!UP0 USHF.L.U32 UR5, UR4, 0xb, URZ ;  /* 0x0000000b04058899 */ /* 0x000fe4000800063f */
[----:B------:R-:W-:Y:S01]  /*0610*/  @!UP0 USHF.L.U32 UR4, UR4, 0x1, URZ ;  /* 0x0000000104048899 */ /* 0x000fe2000800063f */
[----:B------:R-:W-:Y:S01]  /*0620*/  VIADD R10, R5, 0xffffffff ;  /* 0xffffffff050a7836 */ /* 0x000fe20000000000 */
[----:B------:R-:W-:Y:S02]  /*0630*/  LOP3.LUT R9, R9, 0xfffffffc, RZ, 0xc0, !PT ;  /* 0xfffffffc09097812 */ /* 0x000fe400078ec0ff */
[----:B------:R-:W-:Y:S01]  /*0640*/  ISETP.NE.AND P4, PT, R0, R3, PT ;  /* 0x000000030000720c */ /* 0x000fe20003f85270 */
[----:B-----5:R-:W-:Y:S01]  /*0650*/  @!UP0 ULEA UR6, UR7, UR6, 0x18 ;  /* 0x0000000607068291 */ /* 0x020fe2000f8ec03f */
[----:B------:R-:W-:Y:S01]  /*0660*/  ISETP.GE.U32.AND P6, PT, R10, 0x2, PT ;  /* 0x000000020a00780c */ /* 0x000fe20003fc6070 */
[----:B------:R-:W-:Y:S01]  /*0670*/  IMAD.IADD R0, R2, 0x1, -R9 ;  /* 0x0000000102007824 */ /* 0x000fe200078e0a09 */
[----:B------:R-:W-:Y:S01]  /*0680*/  VOTEU.ALL UP0, P0 ;  /* 0x00000000003f7886 */ /* 0x000fe20000000000 */
[----:B------:R-:W-:Y:S01]  /*0690*/  LOP3.LUT P0, RZ, R8, 0x7, RZ, 0xc0, !PT ;  /* 0x0000000708ff7812 */ /* 0x000fe2000780c0ff */
[----:B0-----:R-:W-:Y:S01]  /*06a0*/  IMAD.MOV R20, RZ, RZ, -R13 ;  /* 0x000000ffff147224 */ /* 0x001fe200078e0a0d */
[----:B------:R-:W-:-:S02]  /*06b0*/  LOP3.LUT R11, R95, 0x7f, RZ, 0xc0, !PT ;  /* 0x0000007f5f0b7812 */ /* 0x000fc400078ec0ff */
[C---:B------:R-:W-:Y:S01]  /*06c0*/  ISETP.NE.AND P1, PT, R0.reuse, 0x3, PT ;  /* 0x000000030000780c */ /* 0x040fe20003f25270 */
[----:B--2---:R-:W-:Y:S01]  /*06d0*/  IMAD R9, R7, R20, R4 ;  /* 0x0000001407097224 */ /* 0x004fe200078e0204 */
[C---:B------:R-:W-:Y:S02]  /*06e0*/  ISETP.LT.U32.AND P0, PT, R19.reuse, 0x4, !P0 ;  /* 0x000000041300780c */ /* 0x040fe40004701070 */
[----:B------:R-:W-:Y:S01]  /*06f0*/  @P4 LEA.HI R2, R19, R19, RZ, 0x1 ;  /* 0x0000001313024211 */ /* 0x000fe200078f08ff */
[----:B------:R-:W0:Y:S02]  /*0700*/  FENCE.VIEW.ASYNC.S ;  /* 0x00000000000073c6 */ /* 0x000e240000000000 */
[----:B0-----:R0:W1:Y:S01]  /*0710*/  @!UP0 SYNCS.EXCH.64 URZ, [UR6+0x50], UR4 ;  /* 0x00005004063f85b2 */ /* 0x0010620008000100 */
[----:B------:R-:W-:Y:S02]  /*0720*/  ISETP.EQ.OR P1, PT, R0, RZ, !P1 ;  /* 0x000000ff0000720c */ /* 0x000fe40004f22670 */
[----:B------:R-:W-:-:S02]  /*0730*/  @P4 SHF.R.S32.HI R2, RZ, 0x1, R2 ;  /* 0x00000001ff024819 */ /* 0x000fc40000011402 */
[----:B------:R-:W-:Y:S02]  /*0740*/  ISETP.EQ.AND P1, PT, R5, RZ, P1 ;  /* 0x000000ff0500720c */ /* 0x000fe40000f22270 */
[----:B------:R-:W-:Y:S02]  /*0750*/  @P4 ISETP.NE.AND P5, PT, R2, R9, PT ;  /* 0x000000090200420c */ /* 0x000fe40003fa5270 */
[----:B------:R-:W-:Y:S02]  /*0760*/  SEL R9, RZ, 0x1, !P0 ;  /* 0x00000001ff097807 */ /* 0x000fe40004000000 */
[----:B------:R-:W-:Y:S02]  /*0770*/  @P4 SEL R22, RZ, 0x1, P5 ;  /* 0x00000001ff164807 */ /* 0x000fe40002800000 */
[----:B------:R-:W-:Y:S02]  /*0780*/  SEL R18, RZ, 0x1, !P1 ;  /* 0x00000001ff127807 */ /* 0x000fe40004800000 */
[----:B------:R-:W-:Y:S01]  /*0790*/  LOP3.LUT R22, R22, R9, RZ, 0xc0, !PT ;  /* 0x0000000916167212 */ /* 0x000fe200078ec0ff */
[----:B------:R0:W2:Y:S01]  /*07a0*/  @!UP1 SYNCS.EXCH.64 URZ, [UR6+0x58], UR4 ;  /* 0x00005804063f95b2 */ /* 0x0000a20008000100 */
[----:B------:R-:W-:Y:S01]  /*07b0*/  SEL R18, R18, 0x2, P6 ;  /* 0x0000000212127807 */ /* 0x000fe20003000000 */
[----:B------:R-:W-:Y:S01]  /*07c0*/  NOP ;  /* 0x0000000000007918 */ /* 0x000fe20000000000 */
[----:B------:R-:W-:Y:S05]  /*07d0*/  @!P2 BRA `(.L_x_3) ;  /* 0x000000000008a947 */ /* 0x000fea0003800000 */
[----:B-12-4-:R-:W-:Y:S01]  /*07e0*/  UCGABAR_ARV ;  /* 0x00000000000079c7 */ /* 0x016fe20008000000 */
[----:B------:R-:W-:Y:S05]  /*07f0*/  BRA `(.L_x_4) ;  /* 0x0000000000047947 */ /* 0x000fea0003800000 */
.L_x_3:
[----:B-12-4-:R-:W-:Y:S01]  /*0800*/  NOP ;  /* 0x0000000000007918 */ /* 0x016fe20000000000 */
.L_x_4:
[----:B------:R-:W1:Y:S01]  /*0810*/  LDC R2, c[0x0][0x65c] ;  /* 0x00019700ff027b82 */ /* 0x000e620000000800 */
[----:B------:R-:W-:Y:S02]  /*0820*/  IMAD.U32 R8, RZ, RZ, UR8 ;  /* 0x00000008ff087e24 */ /* 0x000fe4000f8e00ff */
[----:B------:R-:W-:Y:S01]  /*0830*/  IMAD.MOV.U32 R9, RZ, RZ, RZ ;  /* 0x000000ffff097224 */ /* 0x000fe200078e00ff */
[----:B-1----:R-:W-:-:S04]  /*0840*/  ISETP.NE.AND P1, PT, R2, 0x1, PT ;  /* 0x000000010200780c */ /* 0x002fc80003f25270 */
[----:B------:R-:W-:-:S09]  /*0850*/  P2R R5, PR, RZ, 0x2 ;  /* 0x00000002ff057803 */ /* 0x000fd20000000000 */
[----:B------:R-:W1:Y:S01]  /*0860*/  @P1 LDC R17, c[0x0][0x10] ;  /* 0x00000400ff111b82 */ /* 0x000e620000000800 */
[----:B------:R-:W-:Y:S02]  /*0870*/  @P1 IMAD.MOV.U32 R5, RZ, RZ, RZ ;  /* 0x000000ffff051224 */ /* 0x000fe400078e00ff */
[----:B------:R-:W-:-:S05]  /*0880*/  @P1 IMAD.MOV.U32 R15, RZ, RZ, RZ ;  /* 0x000000ffff0f1224 */ /* 0x000fca00078e00ff */
[----:B------:R-:W2:Y:S01]  /*0890*/  @!P1 LDC R13, c[0x0][0xc] ;  /* 0x00000300ff0d9b82 */ /* 0x000ea20000000800 */
[----:B0-----:R-:W-:Y:S01]  /*08a0*/  ULDC UR4, c[0x0][0xc] ;  /* 0x0000030000047ab9 */ /* 0x001fe20000000800 */
[----:B------:R-:W-:Y:S01]  /*08b0*/  ULDC UR5, c[0x0][0x10] ;  /* 0x0000040000057ab9 */ /* 0x000fe20000000800 */
[----:B------:R-:W-:Y:S01]  /*08c0*/  ULDC UR6, c[0x0][0x14] ;  /* 0x0000050000067ab9 */ /* 0x000fe20000000800 */
[----:B------:R-:W-:-:S04]  /*08d0*/  UIMAD.WIDE.U32 UR4, UR4, UR5, URZ ;  /* 0x00000005040472a5 */ /* 0x000fc8000f8e003f */
[----:B------:R-:W-:Y:S02]  /*08e0*/  UIMAD.WIDE.U32 UR38, UR4, UR6, URZ ;  /* 0x00000006042672a5 */ /* 0x000fe4000f8e003f */
[----:B------:R-:W-:-:S04]  /*08f0*/  UIMAD UR41, UR5, UR6, URZ ;  /* 0x00000006052972a4 */ /* 0x000fc8000f8e023f */
[----:B------:R-:W-:Y:S01]  /*0900*/  UIADD3 UR41, UR39, UR41, URZ ;  /* 0x0000002927297290 */ /* 0x000fe2000fffe03f */
[----:B-1----:R-:W-:-:S04]  /*0910*/  @P1 IMAD.WIDE.U32 R16, R17, UR8, R4 ;  /* 0x0000000811101c25 */ /* 0x002fc8000f8e0004 */
[----:B------:R-:W-:Y:S02]  /*0920*/  @P1 IMAD.IADD R17, R17, 0x1, R15 ;  /* 0x0000000111111824 */ /* 0x000fe400078e020f */
[----:B--2---:R-:W-:-:S04]  /*0930*/  @!P1 IMAD.WIDE.U32 R8, R4, R13, R8 ;  /* 0x0000000d04089225 */ /* 0x004fc800078e0008 */
[----:B------:R-:W-:Y:S02]  /*0940*/  @!P1 IMAD.MOV.U32 R16, RZ, RZ, R8 ;  /* 0x000000ffff109224 */ /* 0x000fe400078e0008 */
[----:B------:R-:W-:Y:S01]  /*0950*/  @!P1 IMAD.MOV.U32 R17, RZ, RZ, R9 ;  /* 0x000000ffff119224 */ /* 0x000fe200078e0009 */
[----:B------:R-:W-:Y:S06]  /*0960*/  @!P2 BRA `(.L_x_5) ;  /* 0x00000000000ca947 */ /* 0x000fec0003800000 */
[----:B------:R-:W-:Y:S01]  /*0970*/  UCGABAR_WAIT ;  /* 0x0000000000007dc7 */ /* 0x000fe20008000000 */
[----:B------:R-:W-:Y:S01]  /*0980*/  CCTL.IVALL ;  /* 0x00000000ff00798f */ /* 0x000fe20002000000 */
[----:B------:R-:W-:Y:S05]  /*0990*/  BRA `(.L_x_6) ;  /* 0x0000000000047947 */ /* 0x000fea0003800000 */
.L_x_5:
[----:B------:R-:W-:Y:S06]  /*09a0*/  BAR.SYNC.DEFER_BLOCKING 0x0 ;  /* 0x0000000000007b1d */ /* 0x000fec0000010000 */
.L_x_6:
[----:B------:R-:W-:Y:S05]  /*09b0*/  @!P3 BRA `(.L_x_7) ;  /* 0x000000600078b947 */ /* 0x000fea0003800000 */
[----:B------:R-:W-:-:S13]  /*09c0*/  ISETP.GT.U32.AND P0, PT, R10, 0x1, PT ;  /* 0x000000010a00780c */ /* 0x000fda0003f04070 */
[----:B------:R-:W-:Y:S05]  /*09d0*/  @P0 EXIT ;  /* 0x000000000000094d */ /* 0x000fea0003800000 */
[----:B------:R-:W-:Y:S01]  /*09e0*/  ULDC.64 UR4, c[0x0][0x650] ;  /* 0x0001940000047ab9 */ /* 0x000fe20000000a00 */
[----:B------:R-:W-:Y:S01]  /*09f0*/  PRMT R0, RZ, 0x7610, R0 ;  /* 0x00007610ff007816 */ /* 0x000fe20000000000 */
[----:B------:R-:W-:Y:S01]  /*0a00*/  IMAD.MOV.U32 R103, RZ, RZ, -0x1 ;  /* 0xffffffffff677424 */ /* 0x000fe200078e00ff */
[----:B------:R-:W-:Y:S01]  /*0a10*/  ISETP.GE.U32.AND P0, PT, R16, UR4, PT ;  /* 0x0000000410007c0c */ /* 0x000fe2000bf06070 */
[----:B------:R-:W-:Y:S02]  /*0a20*/  IMAD.MOV.U32 R100, RZ, RZ, -0x1 ;  /* 0xffffffffff647424 */ /* 0x000fe400078e00ff */
[----:B------:R-:W-:Y:S01]  /*0a30*/  IMAD.MOV.U32 R101, RZ, RZ, -0x1 ;  /* 0xffffffffff657424 */ /* 0x000fe200078e00ff */
[----:B------:R-:W-:-:S13]  /*0a40*/  ISETP.GE.U32.AND.EX P0, PT, R17, UR5, PT, P0 ;  /* 0x0000000511007c0c */ /* 0x000fda000bf06100 */
[----:B------:R-:W-:Y:S05]  /*0a50*/  @P0 BRA `(.L_x_8) ;  /* 0x0000000400280947 */ /* 0x000fea0003800000 */
[----:B------:R-:W0:Y:S01]  /*0a60*/  LDC.64 R24, c[0x0][0x628] ;  /* 0x00018a00ff187b82 */ /* 0x000e220000000a00 */
[----:B------:R-:W-:Y:S02]  /*0a70*/  IMAD.MOV.U32 R8, RZ, RZ, R16 ;  /* 0x000000ffff087224 */ /* 0x000fe400078e0010 */
[----:B------:R-:W-:-:S05]  /*0a80*/  IMAD.MOV.U32 R9, RZ, RZ, R17 ;  /* 0x000000ffff097224 */ /* 0x000fca00078e0011 */
[----:B------:R-:W1:Y:S08]  /*0a90*/  LDC R0, c[0x0][0x630] ;  /* 0x00018c00ff007b82 */ /* 0x000e700000000800 */
[----:B------:R-:W2:Y:S01]  /*0aa0*/  LDC.64 R26, c[0x0][0x620] ;  /* 0x00018800ff1a7b82 */ /* 0x000ea20000000a00 */
[----:B0-----:R-:W-:-:S04]  /*0ab0*/  ISETP.NE.U32.AND P0, PT, R24, RZ, PT ;  /* 0x000000ff1800720c */ /* 0x001fc80003f05070 */
[----:B------:R-:W-:-:S13]  /*0ac0*/  ISETP.NE.AND.EX P0, PT, R25, RZ, PT, P0 ;  /* 0x000000ff1900720c */ /* 0x000fda0003f05300 */
[----:B-12---:R-:W-:Y:S05]  /*0ad0*/  @!P0 BRA `(.L_x_9) ;  /* 0x0000000000288947 */ /* 0x006fea0003800000 */
[----:B------:R-:W0:Y:S02]  /*0ae0*/  LDC R15, c[0x0][0x634] ;  /* 0x00018d00ff0f7b82 */ /* 0x000e240000000800 */
[----:B0-----:R-:W-:-:S05]  /*0af0*/  IADD3 R15, P0, R16, R15, RZ ;  /* 0x0000000f100f7210 */ /* 0x001fca0007f1e0ff */
[----:B------:R-:W-:-:S04]  /*0b00*/  IMAD.X R21, RZ, RZ, R17, P0 ;  /* 0x000000ffff157224 */ /* 0x000fc800000e0611 */
[----:B------:R-:W-:-:S04]  /*0b10*/  IMAD.WIDE.U32 R8, R21, R24, RZ ;  /* 0x0000001815087225 */ /* 0x000fc800078e00ff */
[----:B------:R-:W-:-:S04]  /*0b20*/  IMAD.WIDE.U32 R12, P0, R15, R25, R8 ;  /* 0x000000190f0c7225 */ /* 0x000fc80007800008 */
[----:B------:R-:W-:-:S04]  /*0b30*/  IMAD.WIDE.U32 R8, R15, R24, RZ ;  /* 0x000000180f087225 */ /* 0x000fc800078e00ff */
[----:B------:R-:W-:Y:S01]  /*0b40*/  IMAD.X R15, RZ, RZ, RZ, P0 ;  /* 0x000000ffff0f7224 */ /* 0x000fe200000e06ff */
[----:B------:R-:W-:Y:S01]  /*0b50*/  IADD3 RZ, P0, R9, R12, RZ ;  /* 0x0000000c09ff7210 */ /* 0x000fe20007f1e0ff */
[----:B------:R-:W-:-:S04]  /*0b60*/  IMAD.MOV.U32 R14, RZ, RZ, R13 ;  /* 0x000000ffff0e7224 */ /* 0x000fc800078e000d */
[----:B------:R-:W-:-:S08]  /*0b70*/  IMAD.WIDE.U32.X R8, R21, R25, R14, P0 ;  /* 0x0000001915087225 */ /* 0x000fd000000e040e */
.L_x_9:
[----:B------:R-:W0:Y:S01]  /*0b80*/  LDC.64 R28, c[0x0][0x640] ;  /* 0x00019000ff1c7b82 */ /* 0x000e220000000a00 */
[--C-:B------:R-:W-:Y:S01]  /*0b90*/  SHF.R.U64 R101, R8, R0, R9.reuse ;  /* 0x0000000008657219 */ /* 0x100fe20000001209 */
[----:B------:R-:W-:Y:S01]  /*0ba0*/  IMAD R20, R7, R20, R4 ;  /* 0x0000001407147224 */ /* 0x000fe200078e0204 */
[----:B------:R-:W-:Y:S02]  /*0bb0*/  SHF.R.U32.HI R0, RZ, R0, R9 ;  /* 0x00000000ff007219 */ /* 0x000fe40000011609 */
[----:B------:R-:W-:-:S03]  /*0bc0*/  IADD3 R5, P0, RZ, -R101, RZ ;  /* 0x80000065ff057210 */ /* 0x000fc60007f1e0ff */
[----:B------:R-:W1:Y:S02]  /*0bd0*/  LDC R12, c[0x0][0x618] ;  /* 0x00018600ff0c7b82 */ /* 0x000e640000000800 */
[----:B------:R-:W-:-:S04]  /*0be0*/  IMAD.X R9, RZ, RZ, ~R0, P0 ;  /* 0x000000ffff097224 */ /* 0x000fc800000e0e00 */
[-C--:B------:R-:W-:Y:S02]  /*0bf0*/  IMAD R0, R9, R26.reuse, RZ ;  /* 0x0000001a09007224 */ /* 0x080fe400078e02ff */
[----:B------:R-:W2:Y:S01]  /*0c00*/  LDC R14, c[0x0][0x608] ;  /* 0x00018200ff0e7b82 */ /* 0x000ea20000000800 */
[----:B------:R-:W-:-:S04]  /*0c10*/  IMAD.WIDE.U32 R8, R5, R26, R16 ;  /* 0x0000001a05087225 */ /* 0x000fc800078e0010 */
[----:B------:R-:W-:Y:S02]  /*0c20*/  IMAD R5, R5, R27, R0 ;  /* 0x0000001b05057224 */ /* 0x000fe400078e0200 */
[----:B------:R-:W-:Y:S01]  /*0c30*/  IMAD.MOV.U32 R27, RZ, RZ, 0x1 ;  /* 0x00000001ff1b7424 */ /* 0x000fe200078e00ff */
[----:B------:R-:W3:Y:S01]  /*0c40*/  LDC R24, c[0x0][0x658] ;  /* 0x00019600ff187b82 */ /* 0x000ee20000000800 */
[----:B------:R-:W-:Y:S01]  /*0c50*/  IMAD.IADD R5, R9, 0x1, R5 ;  /* 0x0000000109057824 */ /* 0x000fe200078e0205 */
[----:B0-----:R-:W-:Y:S01]  /*0c60*/  ISETP.NE.U32.AND P0, PT, R28, RZ, PT ;  /* 0x000000ff1c00720c */ /* 0x001fe20003f05070 */
[----:B------:R-:W-:-:S03]  /*0c70*/  IMAD.MOV.U32 R9, RZ, RZ, -0x1 ;  /* 0xffffffffff097424 */ /* 0x000fc600078e00ff */
[----:B------:R-:W-:Y:S02]  /*0c80*/  ISETP.NE.AND.EX P0, PT, R29, RZ, PT, P0 ;  /* 0x000000ff1d00720c */ /* 0x000fe40003f05300 */
[----:B------:R-:W0:Y:S01]  /*0c90*/  LDC R21, c[0x0][0x600] ;  /* 0x00018000ff157b82 */ /* 0x000e220000000800 */
[-CC-:B-1----:R-:W-:Y:S02]  /*0ca0*/  SHF.R.U64 R10, R8, R12.reuse, R5.reuse ;  /* 0x0000000c080a7219 */ /* 0x182fe40000001205 */
[----:B------:R-:W-:-:S05]  /*0cb0*/  SHF.R.U32.HI R5, RZ, R12, R5 ;  /* 0x0000000cff057219 */ /* 0x000fca0000011605 */
[----:B------:R-:W1:Y:S01]  /*0cc0*/  LDC R23, c[0x0][0x648] ;  /* 0x00019200ff177b82 */ /* 0x000e620000000800 */
[-CC-:B--2---:R-:W-:Y:S02]  /*0cd0*/  SHF.R.U64 R30, R10, R14.reuse, R5.reuse ;  /* 0x0000000e0a1e7219 */ /* 0x184fe40000001205 */
[----:B------:R-:W-:-:S05]  /*0ce0*/  SHF.R.U32.HI R5, RZ, R14, R5 ;  /* 0x0000000eff057219 */ /* 0x000fca0000011605 */
[----:B------:R-:W2:Y:S01]  /*0cf0*/  LDC R25, c[0x0][0x638] ;  /* 0x00018e00ff197b82 */ /* 0x000ea20000000800 */
[-CC-:B---3--:R-:W-:Y:S02]  /*0d00*/  SHF.R.U64 R14, R30, R24.reuse, R5.reuse ;  /* 0x000000181e0e7219 */ /* 0x188fe40000001205 */
[-C--:B------:R-:W-:Y:S02]  /*0d10*/  SHF.L.U32 R0, R9, R24.reuse, RZ ;  /* 0x0000001809007219 */ /* 0x080fe400000006ff */
[----:B------:R-:W-:Y:S01]  /*0d20*/  SHF.R.U32.HI R5, RZ, R24, R5 ;  /* 0x00000018ff057219 */ /* 0x000fe20000011605 */
[----:B------:R-:W-:Y:S01]  /*0d30*/  IMAD.MOV.U32 R4, RZ, RZ, R14 ;  /* 0x000000ffff047224 */ /* 0x000fe200078e000e */
[----:B------:R-:W-:Y:S01]  /*0d40*/  LOP3.LUT R7, RZ, R0, RZ, 0x33, !PT ;  /* 0x00000000ff077212 */ /* 0x000fe200078e33ff */
[----:B------:R-:W3:Y:S01]  /*0d50*/  LDC R26, c[0x0][0x610] ;  /* 0x00018400ff1a7b82 */ /* 0x000ee20000000800 */
[----:B------:R-:W-:Y:S05]  /*0d60*/  @!P0 BRA `(.L_x_10) ;  /* 0x0000000000288947 */ /* 0x000fea0003800000 */
[----:B------:R-:W4:Y:S02]  /*0d70*/  LDC R13, c[0x0][0x64c] ;  /* 0x00019300ff0d7b82 */ /* 0x000f240000000800 */
[----:B----4-:R-:W-:-:S05]  /*0d80*/  IADD3 R13, P0, R14, R13, RZ ;  /* 0x0000000d0e0d7210 */ /* 0x010fca0007f1e0ff */
        /* <DEDUP_REMOVED lines=8> */
.L_x_10:
[----:B-1----:R-:W-:Y:S01]  /*0e10*/  SHF.R.U64 R4, R4, R23, R5 ;  /* 0x0000001704047219 */ /* 0x002fe20000001205 */
[----:B0-----:R-:W-:Y:S01]  /*0e20*/  VIADD R5, R21, 0xffffffff ;  /* 0xffffffff15057836 */ /* 0x001fe20000000000 */
[----:B------:R-:W-:Y:S02]  /*0e30*/  SHF.L.U32 R0, R27, R24, RZ ;  /* 0x000000181b007219 */ /* 0x000fe400000006ff */
[----:B------:R-:W-:Y:S01]  /*0e40*/  LOP3.LUT R7, R30, R7, RZ, 0xc0, !PT ;  /* 0x000000071e077212 */ /* 0x000fe200078ec0ff */
[----:B------:R-:W-:Y:S01]  /*0e50*/  IMAD.MOV R8, RZ, RZ, -R4 ;  /* 0x000000ffff087224 */ /* 0x000fe200078e0a04 */
[----:B------:R-:W-:Y:S02]  /*0e60*/  SEL R3, R3, R20, !P1 ;  /* 0x0000001403037207 */ /* 0x000fe40004800000 */
[----:B------:R-:W-:Y:S01]  /*0e70*/  LOP3.LUT R5, R10, R5, RZ, 0xc0, !PT ;  /* 0x000000050a057212 */ /* 0x000fe200078ec0ff */
[----:B------:R-:W-:Y:S02]  /*0e80*/  IMAD R4, R0, R4, R7 ;  /* 0x0000000400047224 */ /* 0x000fe400078e0207 */
[----:B--2---:R-:W-:-:S02]  /*0e90*/  IMAD R0, R8, R25, R14 ;  /* 0x0000001908007224 */ /* 0x004fc400078e020e */
[----:B---3--:R-:W-:Y:S02]  /*0ea0*/  IMAD R3, R4, R26, R3 ;  /* 0x0000001a04037224 */ /* 0x008fe400078e0203 */
[----:B------:R-:W-:Y:S02]  /*0eb0*/  IMAD.MOV.U32 R7, RZ, RZ, 0x1 ;  /* 0x00000001ff077424 */ /* 0x000fe400078e00ff */
[----:B------:R-:W-:-:S03]  /*0ec0*/  IMAD R4, R0, R21, R5 ;  /* 0x0000001500047224 */ /* 0x000fc600078e0205 */
[----:B------:R-:W-:Y:S02]  /*0ed0*/  PRMT R0, R7, 0x7610, R0 ;  /* 0x0000761007007816 */ /* 0x000fe40000000000 */
[----:B------:R-:W-:Y:S02]  /*0ee0*/  SEL R100, R4, R3, !P1 ;  /* 0x0000000304647207 */ /* 0x000fe40004800000 */
[----:B------:R-:W-:-:S07]  /*0ef0*/  SEL R103, R3, R4, !P1 ;  /* 0x0000000403677207 */ /* 0x000fce0004800000 */
.L_x_8:
[----:B------:R-:W-:-:S08]  /*0f00*/  NOP ;  /* 0x0000000000007918 */ /* 0x000fd00000000000 */
[----:B------:R-:W0:Y:S02]  /*0f10*/  USETMAXREG.TRY_ALLOC.CTAPOOL UP0, 0xe8 ;  /* 0x000000e8000079c8 */ /* 0x000e240008000600 */
[----:B0-----:R-:W-:-:S13]  /*0f20*/  PLOP3.LUT P0, PT, PT, PT, UP0, 0x80, 0x0 ;  /* 0x000000000000781c */ /* 0x001fda0003f0f008 */
[----:B------:R-:W-:Y:S05]  /*0f30*/  @!P0 BRA `(.L_x_8) ;  /* 0xfffffffc00f08947 */ /* 0x000fea000383ffff */
[----:B------:R-:W-:Y:S01]  /*0f40*/  ULDC.64 UR4, c[0x0][0x598] ;  /* 0x0001660000047ab9 */ /* 0x000fe20000000a00 */
[----:B------:R-:W-:Y:S01]  /*0f50*/  ULDC.64 UR36, c[0x0][0x208] ;  /* 0x0000820000247ab9 */ /* 0x000fe20000000a00 */
[----:B------:R-:W-:-:S04]  /*0f60*/  ISETP.NE.U32.AND P0, PT, RZ, UR4, PT ;  /* 0x00000004ff007c0c */ /* 0x000fc8000bf05070 */
[----:B------:R-:W-:-:S13]  /*0f70*/  ISETP.NE.AND.EX P0, PT, RZ, UR5, PT, P0 ;  /* 0x00000005ff007c0c */ /* 0x000fda000bf05300 */
[----:B------:R-:W-:Y:S05]  /*0f80*/  @!P0 BRA `(.L_x_11) ;  /* 0x00000000001c8947 */ /* 0x000fea0003800000 */
[----:B------:R-:W0:Y:S02]  /*0f90*/  LDC.64 R4, c[0x0][0x598] ;  /* 0x00016600ff047b82 */ /* 0x000e240000000a00 */
[----:B0-----:R-:W2:Y:S02]  /*0fa0*/  LDG.E.64 R4, desc[UR36][R4.64] ;  /* 0x0000002404047981 */ /* 0x001ea4000c1e1b00 */
[----:B--2---:R-:W-:-:S04]  /*0fb0*/  ISETP.NE.U32.AND P0, PT, R4, RZ, PT ;  /* 0x000000ff0400720c */ /* 0x004fc80003f05070 */
[----:B------:R-:W-:-:S13]  /*0fc0*/  ISETP.NE.AND.EX P0, PT, R5, RZ, PT, P0 ;  /* 0x000000ff0500720c */ /* 0x000fda0003f05300 */
[----:B------:R-:W-:Y:S05]  /*0fd0*/  @!P0 BRA `(.L_x_11) ;  /* 0x0000000000088947 */ /* 0x000fea0003800000 */
[----:B------:R0:W5:Y:S01]  /*0fe0*/  LD.E R23, desc[UR36][R4.64] ;  /* 0x0000002404177980 */ /* 0x000162000c101900 */
[----:B------:R-:W-:Y:S05]  /*0ff0*/  BRA `(.L_x_12) ;  /* 0x0000000000247947 */ /* 0x000fea0003800000 */
.L_x_11:
[----:B------:R-:W-:Y:S02]  /*1000*/  ULDC.64 UR4, c[0x0][0x588] ;  /* 0x0001620000047ab9 */ /* 0x000fe40000000a00 */
[----:B------:R-:W-:-:S04]  /*1010*/  ISETP.NE.U32.AND P0, PT, RZ, UR4, PT ;  /* 0x00000004ff007c0c */ /* 0x000fc8000bf05070 */
[----:B------:R-:W-:-:S13]  /*1020*/  ISETP.NE.AND.EX P0, PT, RZ, UR5, PT, P0 ;  /* 0x00000005ff007c0c */ /* 0x000fda000bf05300 */
[----:B------:R-:W-:Y:S05]  /*1030*/  @!P0 BRA `(.L_x_13) ;  /* 0x00000000000c8947 */ /* 0x000fea0003800000 */
[----:B------:R-:W0:Y:S02]  /*1040*/  LDC.64 R4, c[0x0][0x588] ;  /* 0x00016200ff047b82 */ /* 0x000e240000000a00 */
[----:B0-----:R1:W5:Y:S01]  /*1050*/  LDG.E R23, desc[UR36][R4.64] ;  /* 0x0000002404177981 */ /* 0x001362000c1e1900 */
[----:B------:R-:W-:Y:S05]  /*1060*/  BRA `(.L_x_12) ;  /* 0x0000000000087947 */ /* 0x000fea0003800000 */
.L_x_13:
[----:B------:R-:W-:Y:S02]  /*1070*/  ULDC UR4, c[0x0][0x580] ;  /* 0x0001600000047ab9 */ /* 0x000fe40000000800 */
[----:B------:R-:W-:-:S07]  /*1080*/  IMAD.U32 R23, RZ, RZ, UR4 ;  /* 0x00000004ff177e24 */ /* 0x000fce000f8e00ff */
.L_x_12:
[----:B------:R-:W-:Y:S02]  /*1090*/  ULDC.64 UR4, c[0x0][0x5a0] ;  /* 0x0001680000047ab9 */ /* 0x000fe40000000a00 */
[----:B------:R-:W-:-:S04]  /*10a0*/  ISETP.NE.U32.AND P0, PT, RZ, UR4, PT ;  /* 0x00000004ff007c0c */ /* 0x000fc8000bf05070 */
[----:B------:R-:W-:-:S13]  /*10b0*/  ISETP.NE.AND.EX P0, PT, RZ, UR5, PT, P0 ;  /* 0x00000005ff007c0c */ /* 0x000fda000bf05300 */
[----:B------:R-:W-:Y:S05]  /*10c0*/  @!P0 BRA `(.L_x_14) ;  /* 0x00000000001c8947 */ /* 0x000fea0003800000 */
[----:B01----:R-:W0:Y:S02]  /*10d0*/  LDC.64 R4, c[0x0][0x5a0] ;  /* 0x00016800ff047b82 */ /* 0x003e240000000a00 */
[----:B0-----:R-:W2:Y:S02]  /*10e0*/  LDG.E.64 R4, desc[UR36][R4.64] ;  /* 0x0000002404047981 */ /* 0x001ea4000c1e1b00 */
[----:B--2---:R-:W-:-:S04]  /*10f0*/  ISETP.NE.U32.AND P0, PT, R4, RZ, PT ;  /* 0x000000ff0400720c */ /* 0x004fc80003f05070 */
[----:B------:R-:W-:-:S13]  /*1100*/  ISETP.NE.AND.EX P0, PT, R5, RZ, PT, P0 ;  /* 0x000000ff0500720c */ /* 0x000fda0003f05300 */
[----:B------:R-:W-:Y:S05]  /*1110*/  @!P0 BRA `(.L_x_14) ;  /* 0x0000000000088947 */ /* 0x000fea0003800000 */
[----:B------:R0:W5:Y:S01]  /*1120*/  LD.E R90, desc[UR36][R4.64] ;  /* 0x00000024045a7980 */ /* 0x000162000c101900 */
[----:B------:R-:W-:Y:S05]  /*1130*/  BRA `(.L_x_15) ;  /* 0x0000000000247947 */ /* 0x000fea0003800000 */
.L_x_14:
[----:B------:R-:W-:Y:S02]  /*1140*/  ULDC.64 UR4, c[0x0][0x590] ;  /* 0x0001640000047ab9 */ /* 0x000fe40000000a00 */
[----:B------:R-:W-:-:S04]  /*1150*/  ISETP.NE.U32.AND P0, PT, RZ, UR4, PT ;  /* 0x00000004ff007c0c */ /* 0x000fc8000bf05070 */
[----:B------:R-:W-:-:S13]  /*1160*/  ISETP.NE.AND.EX P0, PT, RZ, UR5, PT, P0 ;  /* 0x00000005ff007c0c */ /* 0x000fda000bf05300 */
[----:B------:R-:W-:Y:S05]  /*1170*/  @!P0 BRA `(.L_x_16) ;  /* 0x00000000000c8947 */ /* 0x000fea0003800000 */
[----:B------:R-:W2:Y:S02]  /*1180*/  LDC.64 R90, c[0x0][0x590] ;  /* 0x00016400ff5a7b82 */ /* 0x000ea40000000a00 */
[----:B--2---:R2:W5:Y:S01]  /*1190*/  LDG.E R90, desc[UR36][R90.64] ;  /* 0x000000245a5a7981 */ /* 0x004562000c1e1900 */
[----:B------:R-:W-:Y:S05]  /*11a0*/  BRA `(.L_x_15) ;  /* 0x0000000000087947 */ /* 0x000fea0003800000 */
.L_x_16:
[----:B------:R-:W-:Y:S02]  /*11b0*/  ULDC UR4, c[0x0][0x584] ;  /* 0x0001610000047ab9 */ /* 0x000fe40000000800 */
[----:B------:R-:W-:-:S07]  /*11c0*/  IMAD.U32 R90, RZ, RZ, UR4 ;  /* 0x00000004ff5a7e24 */ /* 0x000fce000f8e00ff */
.L_x_15:
[----:B------:R-:W-:-:S13]  /*11d0*/  LOP3.LUT P0, RZ, R0, 0xff, RZ, 0xc0, !PT ;  /* 0x000000ff00ff7812 */ /* 0x000fda000780c0ff */
[----:B------:R-:W-:Y:S05]  /*11e0*/  @!P0 EXIT ;  /* 0x000000000000894d */ /* 0x000fea0003800000 */
[----:B------:R-:W3:Y:S01]  /*11f0*/  LDC R93, c[0x0][0x658] ;  /* 0x00019600ff5d7b82 */ /* 0x000ee20000000800 */
[----:B------:R-:W-:Y:S01]  /*1200*/  ULDC.64 UR6, c[0x0][0x288] ;  /* 0x0000a20000067ab9 */ /* 0x000fe20000000a00 */
[----:B------:R-:W-:Y:S01]  /*1210*/  LOP3.LUT R6, R6, 0x1, RZ, 0xc0, !PT ;  /* 0x0000000106067812 */ /* 0x000fe200078ec0ff */
[----:B------:R-:W-:Y:S01]  /*1220*/  UIADD3 UR4, UR7, 0x7f, URZ ;  /* 0x0000007f07047890 */ /* 0x000fe2000fffe03f */
[----:B------:R-:W-:Y:S01]  /*1230*/  SHF.R.U32.HI R0, RZ, 0x2, R95 ;  /* 0x00000002ff007819 */ /* 0x000fe2000001165f */
[----:B------:R-:W-:Y:S01]  /*1240*/  IMAD.U32 R3, RZ, RZ, UR6 ;  /* 0x00000006ff037e24 */ /* 0x000fe2000f8e00ff */
[----:B------:R-:W-:Y:S01]  /*1250*/  SHF.R.U32.HI R11, RZ, 0x1, R11 ;  /* 0x00000001ff0b7819 */ /* 0x000fe2000001160b */
[----:B------:R-:W-:Y:S01]  /*1260*/  USHF.R.S32.HI UR5, URZ, 0x1f, UR4 ;  /* 0x0000001f3f057899 */ /* 0x000fe20008011404 */
[----:B01----:R-:W0:Y:S01]  /*1270*/  LDC.64 R4, c[0x0][0x5c8] ;  /* 0x00017200ff047b82 */ /* 0x003e220000000a00 */
[----:B------:R-:W-:Y:S01]  /*1280*/  LOP3.LUT R94, R95, 0x3, RZ, 0xc0, !PT ;  /* 0x000000035f5e7812 */ /* 0x000fe200078ec0ff */
[----:B------:R-:W-:Y:S01]  /*1290*/  IMAD.SHL.U32 R7, R6, 0x40, RZ ;  /* 0x0000004006077824 */ /* 0x000fe200078e00ff */
[----:B------:R-:W-:Y:S01]  /*12a0*/  LOP3.LUT R0, R0, 0x7, RZ, 0xc0, !PT ;  /* 0x0000000700007812 */ /* 0x000fe200078ec0ff */
[----:B------:R-:W-:Y:S01]  /*12b0*/  ULEA.HI UR5, UR5, UR4, URZ, 0x7 ;  /* 0x0000000405057291 */ /* 0x000fe2000f8f383f */
[----:B------:R-:W-:Y:S01]  /*12c0*/  LOP3.LUT R11, R11, 0x30, RZ, 0xc0, !PT ;  /* 0x000000300b0b7812 */ /* 0x000fe200078ec0ff */
[----:B------:R-:W-:Y:S01]  /*12d0*/  IMAD R94, R94, -0x2, R3 ;  /* 0xfffffffe5e5e7824 */ /* 0x000fe200078e0203 */
[--C-:B------:R-:W-:Y:S01]  /*12e0*/  LOP3.LUT R88, R7, 0x40, R0.reuse, 0xe2, !PT ;  /* 0x0000004007587812 */ /* 0x100fe200078ee200 */
[----:B------:R-:W1:Y:S01]  /*12f0*/  LDC R97, c[0x0][0x600] ;  /* 0x00018000ff617b82 */ /* 0x000e620000000800 */
[----:B------:R-:W-:Y:S01]  /*1300*/  IADD3 R3, RZ, -R11, -R0 ;  /* 0x8000000bff037210 */ /* 0x000fe20007ffe800 */
[----:B------:R-:W-:Y:S01]  /*1310*/  IMAD.MOV.U32 R0, RZ, RZ, -0x1 ;  /* 0xffffffffff007424 */ /* 0x000fe200078e00ff */
[----:B------:R-:W-:Y:S01]  /*1320*/  USHF.R.S32.HI UR43, URZ, 0x7, UR5 ;  /* 0x000000073f2b7899 */ /* 0x000fe20008011405 */
[----:B------:R-:W-:Y:S01]  /*1330*/  IMAD.MOV.U32 R8, RZ, RZ, 0x1 ;  /* 0x00000001ff087424 */ /* 0x000fe200078e00ff */
[C---:B------:R-:W-:Y:S01]  /*1340*/  LOP3.LUT R96, R95.reuse, 0x80, RZ, 0xc0, !PT ;  /* 0x000000805f607812 */ /* 0x040fe200078ec0ff */
[----:B------:R-:W-:Y:S01]  /*1350*/  IMAD R3, R6, -0x40, R3 ;  /* 0xffffffc006037824 */ /* 0x000fe200078e0203 */
[----:B------:R-:W-:Y:S01]  /*1360*/  UISETP.LT.AND UP0, UPT, UR43, 0x1, UPT ;  /* 0x000000012b00788c */ /* 0x000fe2000bf01270 */
[----:B---3--:R-:W-:Y:S01]  /*1370*/  SHF.L.U32 R0, R0, R93, RZ ;  /* 0x0000005d00007219 */ /* 0x008fe200000006ff */
[----:B------:R-:W-:Y:S01]  /*1380*/  ULDC UR4, c[0x0][0x284] ;  /* 0x0000a10000047ab9 */ /* 0x000fe20000000800 */
[----:B------:R-:W-:Y:S01]  /*1390*/  LOP3.LUT R88, R88, R11, RZ, 0xfc, !PT ;  /* 0x0000000b58587212 */ /* 0x000fe200078efcff */
[----:B------:R-:W-:Y:S01]  /*13a0*/  USEL UR44, UR43, 0x1, UP0 ;  /* 0x000000012b2c7887 */ /* 0x000fe20008000000 */
[----:B------:R-:W-:Y:S01]  /*13b0*/  SHF.L.U32 R93, R8, R93, RZ ;  /* 0x0000005d085d7219 */ /* 0x000fe200000006ff */
[----:B------:R-:W-:Y:S01]  /*13c0*/  IMAD.SHL.U32 R95, R95, 0x2, RZ ;  /* 0x000000025f5f7824 */ /* 0x000fe200078e00ff */
[----:B------:R-:W-:Y:S01]  /*13d0*/  LOP3.LUT R102, R18, 0x1, RZ, 0xfc, !PT ;  /* 0x0000000112667812 */ /* 0x000fe200078efcff */
[----:B------:R-:W-:Y:S01]  /*13e0*/  VIADD R99, R3, UR4 ;  /* 0x0000000403637c36 */ /* 0x000fe20008000000 */
[C---:B0-----:R-:W-:Y:S01]  /*13f0*/  SHF.L.U64.HI R92, R4.reuse, 0x3, R5 ;  /* 0x00000003045c7819 */ /* 0x041fe20000010205 */
[----:B--2---:R-:W-:Y:S01]  /*1400*/  IMAD.SHL.U32 R91, R4, 0x8, RZ ;  /* 0x00000008045b7824 */ /* 0x004fe200078e00ff */
[----:B------:R-:W-:Y:S01]  /*1410*/  SHF.R.U32.HI R96, RZ, 0x7, R96 ;  /* 0x00000007ff607819 */ /* 0x000fe20000011660 */
[----:B------:R-:W-:Y:S01]  /*1420*/  IMAD.MOV.U32 R89, RZ, RZ, RZ ;  /* 0x000000ffff597224 */ /* 0x000fe200078e00ff */
[----:B------:R-:W-:Y:S01]  /*1430*/  LOP3.LUT R98, RZ, R0, RZ, 0x33, !PT ;  /* 0x00000000ff627212 */ /* 0x000fe200078e33ff */
[----:B------:R-:W-:Y:S01]  /*1440*/  UIADD3 UR44, UR43, -UR44, URZ ;  /* 0x8000002c2b2c7290 */ /* 0x000fe2000fffe03f */
[----:B------:R-:W-:Y:S01]  /*1450*/  UMOV UR40, URZ ;  /* 0x0000003f00287c82 */ /* 0x000fe20008000000 */
[----:B-1----:R-:W-:Y:S01]  /*1460*/  VIADD R97, R97, 0xffffffff ;  /* 0xffffffff61617836 */ /* 0x002fe20000000000 */
[----:B------:R-:W-:-:S09]  /*1470*/  UMOV UR42, URZ ;  /* 0x0000003f002a7c82 */ /* 0x000fd20008000000 */
.L_x_162:
[----:B0-----:R-:W0:Y:S01]  /*1480*/  SHFL.IDX PT, R0, R96, RZ, 0x1f ;  /* 0x00001fff60007589 */ /* 0x001e2200000e0000 */
[----:B-1----:R-:W1:Y:S01]  /*1490*/  S2UR UR7, SR_CgaCtaId ;  /* 0x00000000000779c3 */ /* 0x002e620000008800 */
[----:B------:R-:W-:Y:S01]  /*14a0*/  UMOV UR6, 0x400 ;  /* 0x0000040000067882 */ /* 0x000fe20000000000 */
[----:B0-----:R-:W-:Y:S01]  /*14b0*/  R2UR UR4, R0 ;  /* 0x00000000000472ca */ /* 0x001fe200000e0000 */
[----:B-1----:R-:W-:-:S12]  /*14c0*/  ULEA UR6, UR7, UR6, 0x18 ;  /* 0x0000000607067291 */ /* 0x002fd8000f8ec03f */
[----:B------:R-:W-:-:S04]  /*14d0*/  ULEA.HI UR5, UR4, UR4, URZ, 0x1 ;  /* 0x0000000404057291 */ /* 0x000fc8000f8f083f */
[----:B------:R-:W-:-:S04]  /*14e0*/  ULOP3.LUT UR5, UR5, 0x7fffe, URZ, 0xc0, !UPT ;  /* 0x0007fffe05057892 */ /* 0x000fc8000f8ec03f */
[----:B------:R-:W-:-:S03]  /*14f0*/  UIADD3 UR5, UR4, -UR5, URZ ;  /* 0x8000000504057290 */ /* 0x000fc6000fffe03f */
[----:B------:R-:W-:Y:S01]  /*1500*/  ULDC UR4, c[0x0][0x28c] ;  /* 0x0000a30000047ab9 */ /* 0x000fe20000000800 */
[----:B------:R-:W-:Y:S01]  /*1510*/  ULEA UR5, UR5, UR6, 0xd ;  /* 0x0000000605057291 */ /* 0x000fe2000f8e683f */
[----:B------:R-:W-:-:S03]  /*1520*/  ISETP.LT.AND P0, PT, RZ, UR4, PT ;  /* 0x00000004ff007c0c */ /* 0x000fc6000bf01270 */
[----:B------:R-:W-:-:S04]  /*1530*/  UIADD3 UR5, UR5, 0x100, URZ ;  /* 0x0000010005057890 */ /* 0x000fc8000fffe03f */
[----:B------:R-:W-:-:S04]  /*1540*/  USHF.R.U32.HI UR5, URZ, 0x4, UR5 ;  /* 0x000000043f057899 */ /* 0x000fc80008011605 */
[----:B------:R-:W-:-:S04]  /*1550*/  ULOP3.LUT UR5, UR5, 0x3fff, URZ, 0xc0, !UPT ;  /* 0x00003fff05057892 */ /* 0x000fc8000f8ec03f */
[----:B------:R-:W-:Y:S01]  /*1560*/  ULOP3.LUT UR45, UR5, 0x10000, URZ, 0xfc, !UPT ;  /* 0x00010000052d7892 */ /* 0x000fe2000f8efc3f */
[----:B--2345:R-:W-:Y:S11]  /*1570*/  @P0 BRA `(.L_x_17) ;  /* 0x0000000000400947 */ /* 0x03cff60003800000 */
[----:B------:R-:W-:Y:S01]  /*1580*/  MOV R0, 0x0 ;  /* 0x0000000000007802 */ /* 0x000fe20000000f00 */
[----:B------:R-:W-:Y:S01]  /*1590*/  ULDC.64 UR4, c[0x4][0x68] ;  /* 0x01001a0000047ab9 */ /* 0x000fe20000000a00 */
[----:B------:R-:W-:Y:S01]  /*15a0*/  ULDC.64 UR6, c[0x4][0x8] ;  /* 0x0100020000067ab9 */ /* 0x000fe20000000a00 */
[----:B------:R-:W-:Y:S01]  /*15b0*/  IMAD.U32 R4, RZ, RZ, UR4 ;  /* 0x00000004ff047e24 */ /* 0x000fe2000f8e00ff */
[----:B------:R0:W1:Y:S01]  /*15c0*/  LDC.64 R14, c[0x4][R0] ;  /* 0x01000000000e7b82 */ /* 0x0000620000000a00 */
[----:B------:R-:W-:Y:S01]  /*15d0*/  IMAD.U32 R5, RZ, RZ, UR5 ;  /* 0x00000005ff057e24 */ /* 0x000fe2000f8e00ff */
[----:B------:R-:W-:Y:S01]  /*15e0*/  ULDC.64 UR4, c[0x4][0x70] ;  /* 0x01001c0000047ab9 */ /* 0x000fe20000000a00 */
[----:B------:R-:W-:Y:S02]  /*15f0*/  IMAD.U32 R10, RZ, RZ, UR6 ;  /* 0x00000006ff0a7e24 */ /* 0x000fe4000f8e00ff */
[----:B------:R-:W-:Y:S02]  /*1600*/  IMAD.U32 R6, RZ, RZ, UR4 ;  /* 0x00000004ff067e24 */ /* 0x000fe4000f8e00ff */
[----:B------:R-:W-:-:S02]  /*1610*/  IMAD.U32 R7, RZ, RZ, UR5 ;  /* 0x00000005ff077e24 */ /* 0x000fc4000f8e00ff */
[----:B------:R-:W-:Y:S02]  /*1620*/  IMAD.U32 R11, RZ, RZ, UR7 ;  /* 0x00000007ff0b7e24 */ /* 0x000fe4000f8e00ff */
[----:B------:R-:W-:Y:S02]  /*1630*/  IMAD.MOV.U32 R8, RZ, RZ, 0x1e1 ;  /* 0x000001e1ff087424 */ /* 0x000fe400078e00ff */
[----:B------:R-:W-:Y:S02]  /*1640*/  IMAD.MOV.U32 R12, RZ, RZ, 0x1 ;  /* 0x00000001ff0c7424 */ /* 0x000fe400078e00ff */
[----:B0-----:R-:W-:-:S07]  /*1650*/  IMAD.MOV.U32 R13, RZ, RZ, RZ ;  /* 0x000000ffff0d7224 */ /* 0x001fce00078e00ff */
[----:B------:R-:W-:-:S07]  /*1660*/  LEPC R20, `(.L_x_17) ;  /* 0x000000001014794e */ /* 0x000fce0000000000 */
[----:B-1---5:R-:W-:Y:S05]  /*1670*/  CALL.ABS.NOINC R14 ;  /* 0x000000000e007343 */ /* 0x022fea0003c00000 */
.L_x_17:
[----:B------:R-:W-:-:S13]  /*1680*/  ISETP.NE.AND P0, PT, R102, 0x3, PT ;  /* 0x000000036600780c */ /* 0x000fda0003f05270 */
[----:B------:R-:W-:Y:S05]  /*1690*/  @!P0 BRA `(.L_x_18) ;  /* 0x0000000000048947 */ /* 0x000fea0003800000 */
[----:B------:R-:W-:Y:S01]  /*16a0*/  BPT.TRAP 0x1 ;  /* 0x000000040000795c */ /* 0x000fe20000300000 */
.L_x_18:
[----:B------:R-:W0:Y:S01]  /*16b0*/  S2UR UR5, SR_CgaCtaId ;  /* 0x00000000000579c3 */ /* 0x000e220000008800 */
[----:B------:R-:W-:Y:S01]  /*16c0*/  UMOV UR4, 0x400 ;  /* 0x0000040000047882 */ /* 0x000fe20000000000 */
[----:B------:R-:W-:Y:S02]  /*16d0*/  IMAD.U32 R0, RZ, RZ, UR40 ;  /* 0x00000028ff007e24 */ /* 0x000fe4000f8e00ff */
[----:B------:R-:W-:-:S03]  /*16e0*/  IMAD.U32 R3, RZ, RZ, UR42 ;  /* 0x0000002aff037e24 */ /* 0x000fc6000f8e00ff */
[----:B------:R-:W-:Y:S01]  /*16f0*/  SHF.L.U32 R0, R0, 0x1f, RZ ;  /* 0x0000001f00007819 */ /* 0x000fe200000006ff */
[----:B0-----:R-:W-:-:S06]  /*1700*/  ULEA UR4, UR5, UR4, 0x18 ;  /* 0x0000000405047291 */ /* 0x001fcc000f8ec03f */
[----:B------:R-:W-:-:S04]  /*1710*/  IMAD.U32 R6, RZ, RZ, UR4 ;  /* 0x00000004ff067e24 */ /* 0x000fc8000f8e00ff */
[----:B------:R-:W-:-:S04]  /*1720*/  IMAD R3, R3, 0x8, R6 ;  /* 0x0000000803037824 */ /* 0x000fc800078e0206 */
[----:B------:R0:W1:Y:S01]  /*1730*/  SYNCS.PHASECHK.TRANS64.TRYWAIT P1, [R3+URZ], R0 ;  /* 0x00000000030075a7 */ /* 0x000062000802017f */
[----:B------:R-:W-:Y:S05]  /*1740*/  @!P0 BRA `(.L_x_19) ;  /* 0x0000000000048947 */ /* 0x000fea0003800000 */
[----:B------:R-:W-:Y:S01]  /*1750*/  BPT.TRAP 0x1 ;  /* 0x000000040000795c */ /* 0x000fe20000300000 */
.L_x_19:
[----:B------:R-:W-:-:S05]  /*1760*/  IMAD.U32 R4, RZ, RZ, UR44 ;  /* 0x0000002cff047e24 */ /* 0x000fca000f8e00ff */
[----:B------:R-:W-:Y:S01]  /*1770*/  ISETP.GE.AND P2, PT, R4, 0x1, PT ;  /* 0x000000010400780c */ /* 0x000fe20003f46270 */
[----:B-1----:R-:W-:-:S12]  /*1780*/  @P1 BRA `(.L_x_20) ;  /* 0x0000000000081947 */ /* 0x002fd80003800000 */
[----:B------:R-:W1:Y:S02]  /*1790*/  SYNCS.PHASECHK.TRANS64.TRYWAIT P1, [R3+URZ], R0 ;  /* 0x00000000030075a7 */ /* 0x000e64000802017f */
[----:B-1----:R-:W-:Y:S05]  /*17a0*/  @!P1 BRA `(.L_x_21) ;  /* 0x0000006800bc9947 */ /* 0x002fea0003800000 */
.L_x_20:
[----:B------:R-:W-:Y:S05]  /*17b0*/  WARPSYNC.ALL ;  /* 0x0000000000007948 */ /* 0x000fea0003800000 */
[----:B------:R-:W-:Y:S01]  /*17c0*/  R2UR UR4, R6 ;  /* 0x00000000060472ca */ /* 0x000fe200000e0000 */
[----:B------:R-:W-:Y:S01]  /*17d0*/  ULEA UR5, UR42, UR45, 0xb ;  /* 0x0000002d2a057291 */ /* 0x000fe2000f8e583f */
[----:B------:R-:W-:Y:S01]  /*17e0*/  WARPGROUP.ARRIVE ;  /* 0x00000000000079c5 */ /* 0x000fe20000000000 */
[----:B------:R-:W-:Y:S01]  /*17f0*/  UMOV UR9, 0x40000040 ;  /* 0x4000004000097882 */ /* 0x000fe20000000000 */
[----:B------:R-:W-:-:S04]  /*1800*/  UMOV UR11, 0x40000040 ;  /* 0x40000040000b7882 */ /* 0x000fc80000000000 */
[----:B------:R-:W-:-:S05]  /*1810*/  UMOV UR8, UR5 ;  /* 0x0000000500087c82 */ /* 0x000fca0008000000 */
[----:B------:R-:W-:-:S04]  /*1820*/  UIADD3 UR4, UR4, 0x20100, URZ ;  /* 0x0002010004047890 */ /* 0x000fc8000fffe03f */
[----:B------:R-:W-:-:S04]  /*1830*/  USHF.R.U32.HI UR4, URZ, 0x4, UR4 ;  /* 0x000000043f047899 */ /* 0x000fc80008011604 */
[----:B------:R-:W-:-:S04]  /*1840*/  ULOP3.LUT UR4, UR4, 0x3fff, URZ, 0xc0, !UPT ;  /* 0x00003fff04047892 */ /* 0x000fc8000f8ec03f */
[----:B------:R-:W-:-:S04]  /*1850*/  ULOP3.LUT UR4, UR4, 0x10000, URZ, 0xfc, !UPT ;  /* 0x0001000004047892 */ /* 0x000fc8000f8efc3f */
[----:B------:R-:W-:-:S07]  /*1860*/  ULEA UR6, UR42, UR4, 0xb ;  /* 0x000000042a067291 */ /* 0x000fce000f8e583f */
[----:B------:R-:W-:Y:S02]  /*1870*/  UMOV UR10, UR6 ;  /* 0x00000006000a7c82 */ /* 0x000fe40008000000 */
[----:B------:R-:W-:Y:S01]  /*1880*/  HGMMA.64x128x16.F32.BF16 R24, gdesc[UR8], RZ, !UPT, gsb0 ;  /* 0x01e00000081879f0 */ /* 0x000fe2000c0018ff */
[----:B------:R-:W-:Y:S02]  /*1890*/  UIADD3 UR8, UR5, 0x2, URZ ;  /* 0x0000000205087890 */ /* 0x000fe4000fffe03f */
[----:B------:R-:W-:Y:S01]  /*18a0*/  UIADD3 UR10, UR6, 0x2, URZ ;  /* 0x00000002060a7890 */ /* 0x000fe2000fffe03f */
[----:B------:R-:W-:Y:S01]  /*18b0*/  UMOV UR9, 0x40000040 ;  /* 0x4000004000097882 */ /* 0x000fe20000000000 */
[----:B------:R-:W-:Y:S01]  /*18c0*/  UMOV UR11, 0x40000040 ;  /* 0x40000040000b7882 */ /* 0x000fe20000000000 */
[----:B------:R-:W-:Y:S02]  /*18d0*/  WARPGROUP.DEPBAR.LE gsb0, 0x0 ;  /* 0x00008000000079c5 */ /* 0x000fe40000010000 */
[----:B------:R-:W-:-:S06]  /*18e0*/  WARPGROUP.ARRIVE ;  /* 0x00000000000079c5 */ /* 0x000fcc0000000000 */
[----:B------:R-:W-:Y:S01]  /*18f0*/  HGMMA.64x128x16.F32.BF16 R24, gdesc[UR8], R24, gsb0 ;  /* 0x01e00000081879f0 */ /* 0x000fe20008001818 */
        /* <DEDUP_REMOVED lines=41> */
[----:B------:R-:W-:Y:S03]  /*1b90*/  HGMMA.64x128x16.F32.BF16 R24, gdesc[UR8], R24, gsb0 ;  /* 0x01e00000081879f0 */ /* 0x000fe60008001818 */
[----:B------:R-:W-:Y:S02]  /*1ba0*/  WARPGROUP.DEPBAR.LE gsb0, 0x0 ;  /* 0x00008000000079c5 */ /* 0x000fe40000010000 */
[----:B------:R-:W-:Y:S05]  /*1bb0*/  @!P2 BRA `(.L_x_22) ;  /* 0x000000040098a947 */ /* 0x000fea0003800000 */
[----:B------:R-:W-:Y:S01]  /*1bc0*/  UIADD3 UR5, UR42, 0x1, URZ ;  /* 0x000000012a057890 */ /* 0x000fe2000fffe03f */
[----:B01----:R-:W-:Y:S02]  /*1bd0*/  IMAD.U32 R0, RZ, RZ, UR44 ;  /* 0x0000002cff007e24 */ /* 0x003fe4000f8e00ff */
[----:B------:R-:W-:Y:S01]  /*1be0*/  IMAD.U32 R3, RZ, RZ, UR42 ;  /* 0x0000002aff037e24 */ /* 0x000fe2000f8e00ff */
[----:B------:R-:W-:-:S04]  /*1bf0*/  UISETP.NE.AND UP0, UPT, UR5, 0x4, UPT ;  /* 0x000000040500788c */ /* 0x000fc8000bf05270 */
[----:B------:R-:W-:Y:S02]  /*1c00*/  USEL UR6, URZ, 0x1, UP0 ;  /* 0x000000013f067887 */ /* 0x000fe40008000000 */
[----:B------:R-:W-:Y:S02]  /*1c10*/  USEL UR5, UR5, URZ, UP0 ;  /* 0x0000003f05057287 */ /* 0x000fe40008000000 */
[----:B------:R-:W-:-:S06]  /*1c20*/  ULOP3.LUT UR6, UR40, UR6, URZ, 0x3c, !UPT ;  /* 0x0000000628067292 */ /* 0x000fcc000f8e3c3f */
[----:B------:R-:W-:-:S07]  /*1c30*/  IMAD.U32 R7, RZ, RZ, UR6 ;  /* 0x00000006ff077e24 */ /* 0x000fce000f8e00ff */
.L_x_29:
[----:B------:R-:W-:Y:S05]  /*1c40*/  @!P0 BRA `(.L_x_23) ;  /* 0x0000000000048947 */ /* 0x000fea0003800000 */
[----:B------:R-:W-:Y:S01]  /*1c50*/  BPT.TRAP 0x1 ;  /* 0x000000040000795c */ /* 0x000fe20000300000 */
.L_x_23:
[----:B------:R-:W0:Y:S01]  /*1c60*/  S2UR UR7, SR_CgaCtaId ;  /* 0x00000000000779c3 */ /* 0x000e220000008800 */
[----:B------:R-:W-:Y:S01]  /*1c70*/  UMOV UR6, 0x400 ;  /* 0x0000040000067882 */ /* 0x000fe20000000000 */
[----:B------:R-:W-:Y:S01]  /*1c80*/  IMAD.U32 R5, RZ, RZ, UR5 ;  /* 0x00000005ff057e24 */ /* 0x000fe2000f8e00ff */
[----:B------:R-:W-:Y:S01]  /*1c90*/  SHF.L.U32 R4, R7, 0x1f, RZ ;  /* 0x0000001f07047819 */ /* 0x000fe200000006ff */
[----:B0-----:R-:W-:-:S06]  /*1ca0*/  ULEA UR6, UR7, UR6, 0x18 ;  /* 0x0000000607067291 */ /* 0x001fcc000f8ec03f */
[----:B------:R-:W-:-:S04]  /*1cb0*/  IMAD.U32 R6, RZ, RZ, UR6 ;  /* 0x00000006ff067e24 */ /* 0x000fc8000f8e00ff */
[----:B------:R-:W-:-:S04]  /*1cc0*/  IMAD R5, R5, 0x8, R6 ;  /* 0x0000000805057824 */ /* 0x000fc800078e0206 */
[----:B------:R0:W1:Y:S01]  /*1cd0*/  SYNCS.PHASECHK.TRANS64.TRYWAIT P1, [R5+URZ], R4 ;  /* 0x00000004050075a7 */ /* 0x000062000802017f */
[----:B------:R-:W-:Y:S05]  /*1ce0*/  @!P0 BRA `(.L_x_24) ;  /* 0x0000000000048947 */ /* 0x000fea0003800000 */
[----:B------:R-:W-:Y:S01]  /*1cf0*/  BPT.TRAP 0x1 ;  /* 0x000000040000795c */ /* 0x000fe20000300000 */
.L_x_24:
[----:B-1----:R-:W-:Y:S05]  /*1d00*/  @P1 BRA `(.L_x_25) ;  /* 0x0000000000081947 */ /* 0x002fea0003800000 */
[----:B------:R-:W1:Y:S02]  /*1d10*/  SYNCS.PHASECHK.TRANS64.TRYWAIT P1, [R5+URZ], R4 ;  /* 0x00000004050075a7 */ /* 0x000e64000802017f */
[----:B-1----:R-:W-:Y:S05]  /*1d20*/  @!P1 BRA `(.L_x_26) ;  /* 0x0000006400709947 */ /* 0x002fea0003800000 */
.L_x_25:
[----:B------:R-:W-:Y:S01]  /*1d30*/  ULEA UR6, UR5, UR45, 0xb ;  /* 0x0000002d05067291 */ /* 0x000fe2000f8e583f */
[----:B------:R-:W-:Y:S01]  /*1d40*/  WARPGROUP.ARRIVE ;  /* 0x00000000000079c5 */ /* 0x000fe20000000000 */
[----:B------:R-:W-:Y:S01]  /*1d50*/  ULEA UR7, UR5, UR4, 0xb ;  /* 0x0000000405077291 */ /* 0x000fe2000f8e583f */
[----:B------:R-:W-:Y:S01]  /*1d60*/  UMOV UR9, 0x40000040 ;  /* 0x4000004000097882 */ /* 0x000fe20000000000 */
[----:B------:R-:W-:-:S03]  /*1d70*/  UMOV UR11, 0x40000040 ;  /* 0x40000040000b7882 */ /* 0x000fc60000000000 */
[----:B------:R-:W-:Y:S02]  /*1d80*/  UMOV UR8, UR6 ;  /* 0x0000000600087c82 */ /* 0x000fe40008000000 */
[----:B------:R-:W-:Y:S02]  /*1d90*/  UMOV UR10, UR7 ;  /* 0x00000007000a7c82 */ /* 0x000fe40008000000 */
[----:B------:R-:W-:Y:S01]  /*1da0*/  HGMMA.64x128x16.F32.BF16 R24, gdesc[UR8], R24, gsb0 ;  /* 0x01e00000081879f0 */ /* 0x000fe20008001818 */
[----:B------:R-:W-:Y:S02]  /*1db0*/  UIADD3 UR8, UR6, 0x2, URZ ;  /* 0x0000000206087890 */ /* 0x000fe4000fffe03f */
[----:B------:R-:W-:Y:S01]  /*1dc0*/  UIADD3 UR10, UR7, 0x2, URZ ;  /* 0x00000002070a7890 */ /* 0x000fe2000fffe03f */
[----:B------:R-:W-:Y:S01]  /*1dd0*/  UMOV UR9, 0x40000040 ;  /* 0x4000004000097882 */ /* 0x000fe20000000000 */
[----:B------:R-:W-:Y:S01]  /*1de0*/  UMOV UR11, 0x40000040 ;  /* 0x40000040000b7882 */ /* 0x000fe20000000000 */
[----:B------:R-:W-:-:S02]  /*1df0*/  WARPGROUP.DEPBAR.LE gsb0, 0x0 ;  /* 0x00008000000079c5 */ /* 0x000fc40000010000 */
        /* <DEDUP_REMOVED lines=46> */
[----:B------:R-:W-:Y:S01]  /*20e0*/  BPT.TRAP 0x1 ;  /* 0x000000040000795c */ /* 0x000fe20000300000 */
.L_x_27:
[----:B------:R-:W-:-:S13]  /*20f0*/  ISETP.NE.AND P1, PT, R22, RZ, PT ;  /* 0x000000ff1600720c */ /* 0x000fda0003f25270 */
[----:B01----:R-:W-:-:S04]  /*2100*/  @P1 IMAD R4, R3, 0x8, R6 ;  /* 0x0000000803041824 */ /* 0x003fc800078e0206 */
[----:B------:R-:W-:-:S05]  /*2110*/  @P1 VIADD R4, R4, 0x20 ;  /* 0x0000002004041836 */ /* 0x000fca0000000000 */
[----:B------:R-:W-:-:S04]  /*2120*/  @P1 PRMT R4, R19, 0x654, R4 ;  /* 0x0000065413041816 */ /* 0x000fc80000000004 */
[----:B------:R0:W-:Y:S01]  /*2130*/  @P1 SYNCS.ARRIVE.TRANS64.RED.A1T0 RZ, [R4+URZ], RZ ;  /* 0x000000ff04ff19a7 */ /* 0x0001e2000810043f */
[----:B------:R-:W-:-:S13]  /*2140*/  ISETP.GT.U32.AND P1, PT, R18, 0x1, PT ;  /* 0x000000011200780c */ /* 0x000fda0003f24070 */
[----:B0-----:R-:W-:Y:S05]  /*2150*/  @P1 BRA `(.L_x_28) ;  /* 0x0000000000041947 */ /* 0x001fea0003800000 */
[----:B------:R-:W-:Y:S01]  /*2160*/  BPT.TRAP 0x1 ;  /* 0x000000040000795c */ /* 0x000fe20000300000 */
.L_x_28:
[----:B------:R-:W-:Y:S01]  /*2170*/  UIADD3 UR5, UR5, 0x1, URZ ;  /* 0x0000000105057890 */ /* 0x000fe2000fffe03f */
[C---:B------:R-:W-:Y:S01]  /*2180*/  ISETP.GT.AND P2, PT, R0.reuse, 0x1, PT ;  /* 0x000000010000780c */ /* 0x040fe20003f44270 */
[----:B------:R-:W-:Y:S02]  /*2190*/  VIADD R3, R3, 0x1 ;  /* 0x0000000103037836 */ /* 0x000fe40000000000 */
[----:B------:R-:W-:Y:S01]  /*21a0*/  UISETP.NE.AND UP0, UPT, UR5, 0x4, UPT ;  /* 0x000000040500788c */ /* 0x000fe2000bf05270 */
[----:B------:R-:W-:Y:S02]  /*21b0*/  VIADD R0, R0, 0xffffffff ;  /* 0xffffffff00007836 */ /* 0x000fe40000000000 */
[C---:B------:R-:W-:Y:S01]  /*21c0*/  ISETP.NE.AND P1, PT, R3.reuse, 0x4, PT ;  /* 0x000000040300780c */ /* 0x040fe20003f25270 */
[----:B------:R-:W-:Y:S02]  /*21d0*/  USEL UR6, URZ, 0x1, UP0 ;  /* 0x000000013f067887 */ /* 0x000fe40008000000 */
[----:B------:R-:W-:Y:S01]  /*21e0*/  USEL UR5, UR5, URZ, UP0 ;  /* 0x0000003f05057287 */ /* 0x000fe20008000000 */
[----:B------:R-:W-:-:S03]  /*21f0*/  SEL R3, R3, RZ, P1 ;  /* 0x000000ff03037207 */ /* 0x000fc60000800000 */
[----:B------:R-:W-:Y:S01]  /*2200*/  LOP3.LUT R7, R7, UR6, RZ, 0x3c, !PT ;  /* 0x0000000607077c12 */ /* 0x000fe2000f8e3cff */
[----:B------:R-:W-:Y:S07]  /*2210*/  @P2 BRA `(.L_x_29) ;  /* 0xfffffff800882947 */ /* 0x000fee000383ffff */
.L_x_22:
[----:B01----:R-:W0:Y:S02]  /*2220*/  LDC R0, c[0x0][0x28c] ;  /* 0x0000a300ff007b82 */ /* 0x003e240000000800 */
[----:B0-----:R-:W-:-:S13]  /*2230*/  ISETP.GE.AND P1, PT, R0, 0x1, PT ;  /* 0x000000010000780c */ /* 0x001fda0003f26270 */
[----:B------:R-:W-:Y:S05]  /*2240*/  @!P1 BRA `(.L_x_30) ;  /* 0x0000000000389947 */ /* 0x000fea0003800000 */
[----:B------:R-:W-:Y:S05]  /*2250*/  @!P0 BRA `(.L_x_31) ;  /* 0x0000000000048947 */ /* 0x000fea0003800000 */
[----:B------:R-:W-:Y:S01]  /*2260*/  BPT.TRAP 0x1 ;  /* 0x000000040000795c */ /* 0x000fe20000300000 */
.L_x_31:
[----:B------:R-:W-:-:S13]  /*2270*/  ISETP.NE.AND P0, PT, R22, RZ, PT ;  /* 0x000000ff1600720c */ /* 0x000fda0003f05270 */
[----:B------:R-:W-:-:S05]  /*2280*/  VOTEU.ANY UP0, P0 ;  /* 0x00000000003f7886 */ /* 0x000fca0000000100 */
[----:B------:R-:W-:-:S06]  /*2290*/  @UP0 UIADD3 UR4, UR44, UR42, URZ ;  /* 0x0000002a2c040290 */ /* 0x000fcc000fffe03f */
[----:B------:R-:W-:-:S04]  /*22a0*/  IMAD.U32 R0, RZ, RZ, UR4 ;  /* 0x00000004ff007e24 */ /* 0x000fc8000f8e00ff */
[----:B------:R-:W-:-:S05]  /*22b0*/  @P0 IMAD.SHL.U32 R0, R0, 0x8, RZ ;  /* 0x0000000800000824 */ /* 0x000fca00078e00ff */
[----:B------:R-:W-:-:S04]  /*22c0*/  @P0 LOP3.LUT R0, R0, 0x18, RZ, 0xc0, !PT ;  /* 0x0000001800000812 */ /* 0x000fc800078ec0ff */
[----:B------:R-:W-:-:S04]  /*22d0*/  @P0 IADD3 R0, R6, 0x20, R0 ;  /* 0x0000002006000810 */ /* 0x000fc80007ffe000 */
[----:B------:R-:W-:-:S04]  /*22e0*/  @P0 PRMT R0, R19, 0x654, R0 ;  /* 0x0000065413000816 */ /* 0x000fc80000000000 */
[----:B------:R0:W-:Y:S01]  /*22f0*/  @P0 SYNCS.ARRIVE.TRANS64.RED.A1T0 RZ, [R0+URZ], RZ ;  /* 0x000000ff00ff09a7 */ /* 0x0001e2000810043f */
[----:B------:R-:W-:-:S13]  /*2300*/  ISETP.GT.U32.AND P0, PT, R18, 0x1, PT ;  /* 0x000000011200780c */ /* 0x000fda0003f04070 */
[----:B0-----:R-:W-:Y:S05]  /*2310*/  @P0 BRA `(.L_x_30) ;  /* 0x0000000000040947 */ /* 0x001fea0003800000 */
[----:B------:R-:W-:Y:S01]  /*2320*/  BPT.TRAP 0x1 ;  /* 0x000000040000795c */ /* 0x000fe20000300000 */
.L_x_30:
[----:B------:R-:W-:Y:S01]  /*2330*/  IMAD.SHL.U32 R100, R100, 0x80, RZ ;  /* 0x0000008064647824 */ /* 0x000fe200078e00ff */
[----:B------:R-:W-:Y:S01]  /*2340*/  ULDC UR6, c[0x0][0x288] ;  /* 0x0000a20000067ab9 */ /* 0x000fe20000000800 */
[----:B------:R-:W-:Y:S01]  /*2350*/  SHF.R.S32.HI R11, RZ, 0x1f, R101 ;  /* 0x0000001fff0b7819 */ /* 0x000fe20000011465 */
[C---:B------:R-:W-:Y:S01]  /*2360*/  IMAD.SHL.U32 R6, R103.reuse, 0x80, RZ ;  /* 0x0000008067067824 */ /* 0x040fe200078e00ff */
[----:B------:R-:W-:Y:S01]  /*2370*/  ULDC.64 UR4, c[0x0][0x5d0] ;  /* 0x0001740000047ab9 */ /* 0x000fe20000000a00 */
[C---:B------:R-:W-:Y:S01]  /*2380*/  LOP3.LUT R8, R100.reuse, 0x6, R95, 0xf8, !PT ;  /* 0x0000000664087812 */ /* 0x040fe200078ef85f */
[----:B------:R-:W-:Y:S01]  /*2390*/  IMAD.WIDE R104, R103, 0x80, R88 ;  /* 0x0000008067687825 */ /* 0x000fe200078e0258 */
[----:B------:R-:W-:Y:S01]  /*23a0*/  ISETP.GE.AND P0, PT, R100, UR6, PT ;  /* 0x0000000664007c0c */ /* 0x000fe2000bf06270 */
[----:B------:R-:W-:Y:S01]  /*23b0*/  ULDC UR6, c[0x0][0x284] ;  /* 0x0000a10000067ab9 */ /* 0x000fe20000000800 */
[----:B------:R-:W-:Y:S01]  /*23c0*/  SHF.R.S32.HI R9, RZ, 0x1f, R8 ;  /* 0x0000001fff097819 */ /* 0x000fe20000011408 */
[----:B------:R-:W-:Y:S01]  /*23d0*/  IMAD R0, R11, UR4, RZ ;  /* 0x000000040b007c24 */ /* 0x000fe2000f8e02ff */
[----:B------:R-:W-:-:S03]  /*23e0*/  ISETP.GE.OR P0, PT, R6, UR6, P0 ;  /* 0x0000000606007c0c */ /* 0x000fc60008706670 */
[C---:B------:R-:W-:Y:S02]  /*23f0*/  IMAD R3, R101.reuse, UR5, R0 ;  /* 0x0000000565037c24 */ /* 0x040fe4000f8e0200 */
[----:B------:R-:W-:Y:S01]  /*2400*/  IMAD.WIDE.U32 R4, R101, UR4, R8 ;  /* 0x0000000465047c25 */ /* 0x000fe2000f8e0008 */
[----:B------:R-:W-:-:S03]  /*2410*/  ULDC.64 UR4, c[0x0][0x5c8] ;  /* 0x0001720000047ab9 */ /* 0x000fc60000000a00 */
[----:B------:R-:W-:Y:S02]  /*2420*/  IMAD R7, R105, UR4, RZ ;  /* 0x0000000469077c24 */ /* 0x000fe4000f8e02ff */
[----:B------:R-:W-:Y:S02]  /*2430*/  IMAD.IADD R5, R5, 0x1, R3 ;  /* 0x0000000105057824 */ /* 0x000fe400078e0203 */
[C---:B------:R-:W-:Y:S02]  /*2440*/  IMAD R7, R104.reuse, UR5, R7 ;  /* 0x0000000568077c24 */ /* 0x040fe4000f8e0207 */
[----:B------:R-:W-:-:S04]  /*2450*/  IMAD.WIDE.U32 R106, R104, UR4, R4 ;  /* 0x00000004686a7c25 */ /* 0x000fc8000f8e0004 */
[----:B------:R-:W-:Y:S01]  /*2460*/  IMAD.MOV.U32 R0, RZ, RZ, -0x1 ;  /* 0xffffffffff007424 */ /* 0x000fe200078e00ff */
[----:B------:R-:W-:Y:S06]  /*2470*/  @P0 BRA `(.L_x_32) ;  /* 0x00000040001c0947 */ /* 0x000fec0003800000 */
[----:B-----5:R-:W-:Y:S01]  /*2480*/  FSETP.NEU.AND P0, PT, R90, RZ, PT ;  /* 0x000000ff5a00720b */ /* 0x020fe20003f0d000 */
[----:B------:R-:W-:Y:S01]  /*2490*/  IMAD.IADD R4, R94, 0x1, -R100 ;  /* 0x000000015e047824 */ /* 0x000fe200078e0a64 */
[----:B------:R-:W-:Y:S01]  /*24a0*/  BSSY B0, `(.L_x_32) ;  /* 0x0000404000007945 */ /* 0x000fe20003800000 */
[----:B------:R-:W-:Y:S02]  /*24b0*/  IMAD.IADD R3, R99, 0x1, -R6 ;  /* 0x0000000163037824 */ /* 0x000fe400078e0a06 */
[----:B------:R-:W-:Y:S01]  /*24c0*/  IMAD.IADD R103, R107, 0x1, R7 ;  /* 0x000000016b677824 */ /* 0x000fe200078e0207 */
[----:B------:R-:W-:-:S04]  /*24d0*/  ISETP.GT.AND P2, PT, R4, RZ, PT ;  /* 0x000000ff0400720c */ /* 0x000fc80003f44270 */
[----:B------:R-:W-:-:S03]  /*24e0*/  ISETP.GT.AND P1, PT, R3, RZ, P2 ;  /* 0x000000ff0300720c */ /* 0x000fc60001724270 */
[----:B------:R-:W-:Y:S10]  /*24f0*/  @!P0 BRA `(.L_x_33) ;  /* 0x0000002c00288947 */ /* 0x000ff40003800000 */
[----:B------:R-:W0:Y:S01]  /*2500*/  LDC.64 R110, c[0x0][0x5b8] ;  /* 0x00016e00ff6e7b82 */ /* 0x000e220000000a00 */
[----:B------:R-:W-:-:S07]  /*2510*/  ULDC.64 UR4, c[0x0][0x5c0] ;  /* 0x0001700000047ab9 */ /* 0x000fce0000000a00 */
[----:B------:R-:W1:Y:S08]  /*2520*/  LDC.64 R112, c[0x0][0x5b0] ;  /* 0x00016c00ff707b82 */ /* 0x000e700000000a00 */
[----:B------:R-:W2:Y:S01]  /*2530*/  LDC.64 R114, c[0x0][0x5a8] ;  /* 0x00016a00ff727b82 */ /* 0x000ea20000000a00 */
[-C--:B0-----:R-:W-:Y:S02]  /*2540*/  IMAD R6, R11, R110.reuse, RZ ;  /* 0x0000006e0b067224 */ /* 0x081fe400078e02ff */
[----:B------:R-:W-:-:S04]  /*2550*/  IMAD.WIDE.U32 R108, R101, R110, R8 ;  /* 0x0000006e656c7225 */ /* 0x000fc800078e0008 */
[----:B------:R-:W-:Y:S02]  /*2560*/  IMAD R107, R101, R111, R6 ;  /* 0x0000006f656b7224 */ /* 0x000fe400078e0206 */
[-C--:B-1----:R-:W-:Y:S02]  /*2570*/  IMAD R5, R105, R112.reuse, RZ ;  /* 0x0000007069057224 */ /* 0x082fe400078e02ff */
[----:B------:R-:W-:Y:S02]  /*2580*/  IMAD.IADD R13, R109, 0x1, R107 ;  /* 0x000000016d0d7824 */ /* 0x000fe400078e026b */
[----:B------:R-:W-:Y:S02]  /*2590*/  IMAD.MOV.U32 R12, RZ, RZ, R108 ;  /* 0x000000ffff0c7224 */ /* 0x000fe400078e006c */
[C---:B------:R-:W-:Y:S02]  /*25a0*/  IMAD R111, R104.reuse, R113, R5 ;  /* 0x00000071686f7224 */ /* 0x040fe400078e0205 */
[----:B------:R-:W-:-:S04]  /*25b0*/  IMAD.WIDE.U32 R6, R104, R112, R12 ;  /* 0x0000007068067225 */ /* 0x000fc800078e000c */
[----:B------:R-:W-:Y:S01]  /*25c0*/  IMAD.IADD R5, R7, 0x1, R111 ;  /* 0x0000000107057824 */ /* 0x000fe200078e026f */
[----:B--2---:R-:W-:-:S04]  /*25d0*/  LEA R14, P0, R6, R114, 0x1 ;  /* 0x00000072060e7211 */ /* 0x004fc800078008ff */
[----:B------:R-:W-:-:S05]  /*25e0*/  LEA.HI.X R15, R6, R115, R5, 0x1, P0 ;  /* 0x00000073060f7211 */ /* 0x000fca00000f0c05 */
[----:B------:R0:W2:Y:S01]  /*25f0*/  @P1 LDG.E.LTC128B.U16 R5, desc[UR36][R14.64] ;  /* 0x000000240e051981 */ /* 0x0000a2000c1e1520 */
[----:B------:R-:W-:Y:S01]  /*2600*/  LEA R10, P0, R106, UR4, 0x1 ;  /* 0x000000046a0a7c11 */ /* 0x000fe2000f8008ff */
[----:B------:R-:W-:Y:S01]  /*2610*/  IMAD.WIDE.U32 R6, R104, R112, R8 ;  /* 0x0000007068067225 */ /* 0x000fe200078e0008 */
[----:B------:R-:W-:Y:S03]  /*2620*/  BSSY B1, `(.L_x_34) ;  /* 0x0000012000017945 */ /* 0x000fe60003800000 */
[----:B------:R-:W-:Y:S02]  /*2630*/  IMAD.IADD R7, R111, 0x1, R7 ;  /* 0x000000016f077824 */ /* 0x000fe400078e0207 */
[----:B------:R-:W-:Y:S01]  /*2640*/  IMAD.WIDE.U32 R20, R101, R110, R6 ;  /* 0x0000006e65147225 */ /* 0x000fe200078e0006 */
[----:B0-----:R-:W-:-:S03]  /*2650*/  SHF.L.U64.HI R15, R112, 0x3, R113 ;  /* 0x00000003700f7819 */ /* 0x001fc60000010271 */
[----:B------:R-:W-:Y:S01]  /*2660*/  IMAD.IADD R7, R107, 0x1, R21 ;  /* 0x000000016b077824 */ /* 0x000fe200078e0215 */
[----:B------:R-:W-:Y:S01]  /*2670*/  LEA R6, P4, R20, R114, 0x1 ;  /* 0x0000007214067211 */ /* 0x000fe200078808ff */
[----:B------:R-:W-:-:S03]  /*2680*/  IMAD.SHL.U32 R14, R112, 0x8, RZ ;  /* 0x00000008700e7824 */ /* 0x000fc600078e00ff */
[----:B------:R-:W-:Y:S01]  /*2690*/  LEA.HI.X R7, R20, R115, R7, 0x1, P4 ;  /* 0x0000007314077211 */ /* 0x000fe200020f0c07 */
[----:B--2---:R-:W-:-:S04]  /*26a0*/  IMAD.U32 R11, R5, 0x10000, RZ ;  /* 0x00010000050b7824 */ /* 0x004fc800078e00ff */
[----:B------:R-:W-:-:S04]  /*26b0*/  FMUL R11, R11, R90 ;  /* 0x0000005a0b0b7220 */ /* 0x000fc80000400000 */
[----:B------:R-:W-:Y:S01]  /*26c0*/  FFMA R24, R24, R23, R11 ;  /* 0x0000001718187223 */ /* 0x000fe2000000000b */
[----:B------:R-:W-:Y:S02]  /*26d0*/  LEA.HI.X R11, R106, UR5, R103, 0x1, P0 ;  /* 0x000000056a0b7c11 */ /* 0x000fe400080f0c67 */
[----:B------:R-:W-:Y:S02]  /*26e0*/  ISETP.GT.AND P0, PT, R4, 0x1, PT ;  /* 0x000000010400780c */ /* 0x000fe40003f04270 */
[----:B------:R-:W-:Y:S02]  /*26f0*/  F2FP.BF16.F32.PACK_AB R24, RZ, R24 ;  /* 0x00000018ff18723e */ /* 0x000fe400000010ff */
[----:B------:R-:W-:-:S03]  /*2700*/  ISETP.GT.AND P3, PT, R3, RZ, P0 ;  /* 0x000000ff0300720c */ /* 0x000fc60000764270 */
[----:B------:R0:W-:Y:S10]  /*2710*/  @P1 STG.E.U16 desc[UR36][R10.64], R24 ;  /* 0x000000180a001986 */ /* 0x0001f4000c101524 */
[----:B------:R-:W-:Y:S05]  /*2720*/  @!P3 BRA `(.L_x_35) ;  /* 0x000000000004b947 */ /* 0x000fea0003800000 */
[----:B------:R1:W5:Y:S02]  /*2730*/  LDG.E.LTC128B.U16 R5, desc[UR36][R6.64+0x2] ;  /* 0x0000022406057981 */ /* 0x000364000c1e1520 */
.L_x_35:
[----:B------:R-:W-:Y:S05]  /*2740*/  BSYNC B1 ;  /* 0x0000000000017941 */ /* 0x000fea0003800000 */
.L_x_34:
[----:B-----5:R-:W-:Y:S01]  /*2750*/  IMAD.U32 R103, R5, 0x10000, RZ ;  /* 0x0001000005677824 */ /* 0x020fe200078e00ff */
[----:B------:R-:W-:Y:S01]  /*2760*/  ISETP.GT.AND P2, PT, R3, 0x8, P2 ;  /* 0x000000080300780c */ /* 0x000fe20001744270 */
[----:B------:R-:W-:Y:S01]  /*2770*/  IMAD.WIDE.U32 R20, R104, R112, R14 ;  /* 0x0000007068147225 */ /* 0x000fe200078e000e */
[----:B0-----:R-:W-:-:S03]  /*2780*/  PRMT R24, R5, 0x7610, R24 ;  /* 0x0000761005187816 */ /* 0x001fc60000000018 */
[----:B------:R-:W-:Y:S01]  /*2790*/  FMUL R12, R103, R90 ;  /* 0x0000005a670c7220 */ /* 0x000fe20000400000 */
[----:B------:R-:W-:Y:S01]  /*27a0*/  IMAD.IADD R111, R111, 0x1, R21 ;  /* 0x000000016f6f7824 */ /* 0x000fe200078e0215 */
[----:B------:R-:W-:Y:S02]  /*27b0*/  IADD3 R108, P1, R108, R20, RZ ;  /* 0x000000146c6c7210 */ /* 0x000fe40007f3e0ff */
[----:B------:R-:W-:-:S03]  /*27c0*/  FFMA R12, R25, R23, R12 ;  /* 0x00000017190c7223 */ /* 0x000fc6000000000c */
[----:B------:R-:W-:Y:S02]  /*27d0*/  IMAD.X R13, R111, 0x1, R13, P1 ;  /* 0x000000016f0d7824 */ /* 0x000fe400008e060d */
[----:B------:R-:W-:Y:S02]  /*27e0*/  F2FP.BF16.F32.PACK_AB R12, RZ, R12 ;  /* 0x0000000cff0c723e */ /* 0x000fe400000010ff */
[----:B------:R-:W-:Y:S02]  /*27f0*/  LEA R14, P1, R108, R114, 0x1 ;  /* 0x000000726c0e7211 */ /* 0x000fe400078208ff */
[----:B------:R-:W-:Y:S02]  /*2800*/  PRMT R21, R12, 0x7610, R21 ;  /* 0x000076100c157816 */ /* 0x000fe40000000015 */
[----:B------:R-:W-:-:S03]  /*2810*/  LEA.HI.X R15, R108, R115, R13, 0x1, P1 ;  /* 0x000000736c0f7211 */ /* 0x000fc600008f0c0d */
[----:B------:R0:W-:Y:S04]  /*2820*/  @P3 STG.E.U16 desc[UR36][R10.64+0x2], R21 ;  /* 0x000002150a003986 */ /* 0x0001e8000c101524 */
[----:B------:R-:W2:Y:S01]  /*2830*/  @P2 LDG.E.LTC128B.U16 R24, desc[UR36][R14.64] ;  /* 0x000000240e182981 */ /* 0x000ea2000c1e1520 */
[----:B------:R-:W-:Y:S01]  /*2840*/  IADD3 R20, P1, R8, R20, RZ ;  /* 0x0000001408147210 */ /* 0x000fe20007f3e0ff */
[----:B------:R-:W-:Y:S01]  /*2850*/  BSSY B1, `(.L_x_36) ;  /* 0x0000011000017945 */ /* 0x000fe20003800000 */
[----:B------:R-:W-:Y:S02]  /*2860*/  SHF.L.U64.HI R13, R91, 0x1, R92 ;  /* 0x000000015b0d7819 */ /* 0x000fe4000001025c */
[----:B------:R-:W-:Y:S01]  /*2870*/  ISETP.GT.AND P0, PT, R3, 0x8, P0 ;  /* 0x000000080300780c */ /* 0x000fe20000704270 */
[----:B0-----:R-:W-:Y:S01]  /*2880*/  IMAD.X R21, R9, 0x1, R111, P1 ;  /* 0x0000000109157824 */ /* 0x001fe200008e066f */
[----:B------:R-:W-:Y:S01]  /*2890*/  LEA R12, P1, R91, R10, 0x1 ;  /* 0x0000000a5b0c7211 */ /* 0x000fe200078208ff */
[----:B------:R-:W-:-:S04]  /*28a0*/  IMAD.WIDE.U32 R20, R101, R110, R20 ;  /* 0x0000006e65147225 */ /* 0x000fc800078e0014 */
[----:B------:R-:W-:Y:S01]  /*28b0*/  IMAD.X R13, R13, 0x1, R11, P1 ;  /* 0x000000010d0d7824 */ /* 0x000fe200008e060b */
[----:B------:R-:W-:Y:S01]  /*28c0*/  LEA R8, P3, R20, R114, 0x1 ;  /* 0x0000007214087211 */ /* 0x000fe200078608ff */
[----:B------:R-:W-:-:S05]  /*28d0*/  IMAD.IADD R9, R107, 0x1, R21 ;  /* 0x000000016b097824 */ /* 0x000fca00078e0215 */
[----:B------:R-:W-:Y:S01]  /*28e0*/  LEA.HI.X R9, R20, R115, R9, 0x1, P3 ;  /* 0x0000007314097211 */ /* 0x000fe200018f0c09 */
[----:B--2---:R-:W-:-:S04]  /*28f0*/  IMAD.U32 R5, R24, 0x10000, RZ ;  /* 0x0001000018057824 */ /* 0x004fc800078e00ff */
[----:B------:R-:W-:-:S04]  /*2900*/  FMUL R5, R5, R90 ;  /* 0x0000005a05057220 */ /* 0x000fc80000400000 */
[----:B------:R-:W-:-:S05]  /*2910*/  FFMA R5, R26, R23, R5 ;  /* 0x000000171a057223 */ /* 0x000fca0000000005 */
[----:B------:R-:W-:-:S05]  /*2920*/  F2FP.BF16.F32.PACK_AB R5, RZ, R5 ;  /* 0x00000005ff05723e */ /* 0x000fca00000010ff */
[----:B------:R0:W-:Y:S01]  /*2930*/  @P2 STG.E.U16 desc[UR36][R12.64], R5 ;  /* 0x000000050c002986 */ /* 0x0001e2000c101524 */
[----:B------:R-:W-:Y:S05]  /*2940*/  @!P0 BRA `(.L_x_37) ;  /* 0x0000000000048947 */ /* 0x000fea0003800000 */
[----:B------:R2:W5:Y:S02]  /*2950*/  LDG.E.LTC128B.U16 R24, desc[UR36][R8.64+0x2] ;  /* 0x0000022408187981 */ /* 0x000564000c1e1520 */
.L_x_37:
[----:B------:R-:W-:Y:S05]  /*2960*/  BSYNC B1 ;  /* 0x0000000000017941 */ /* 0x000fea0003800000 */
.L_x_36:
[----:B0----5:R-:W-:Y:S01]  /*2970*/  IMAD.U32 R5, R24, 0x10000, RZ ;  /* 0x0001000018057824 */ /* 0x021fe200078e00ff */
[----:B------:R-:W-:Y:S01]  /*2980*/  ISETP.GT.AND P1, PT, R4, 0x8, PT ;  /* 0x000000080400780c */ /* 0x000fe20003f24270 */
[----:B------:R-:W-:Y:S02]  /*2990*/  BSSY B1, `(.L_x_38) ;  /* 0x0000008000017945 */ /* 0x000fe40003800000 */
[----:B------:R-:W-:Y:S01]  /*29a0*/  FMUL R14, R5, R90 ;  /* 0x0000005a050e7220 */ /* 0x000fe20000400000 */
[----:B------:R-:W-:-:S03]  /*29b0*/  ISETP.GT.AND P2, PT, R3, RZ, P1 ;  /* 0x000000ff0300720c */ /* 0x000fc60000f44270 */
[----:B------:R-:W-:-:S05]  /*29c0*/  FFMA R14, R27, R23, R14 ;  /* 0x000000171b0e7223 */ /* 0x000fca000000000e */
[----:B------:R-:W-:-:S05]  /*29d0*/  F2FP.BF16.F32.PACK_AB R14, RZ, R14 ;  /* 0x0000000eff0e723e */ /* 0x000fca00000010ff */
[----:B------:R0:W-:Y:S01]  /*29e0*/  @P0 STG.E.U16 desc[UR36][R12.64+0x2], R14 ;  /* 0x0000020e0c000986 */ /* 0x0001e2000c101524 */
[----:B------:R-:W-:Y:S05]  /*29f0*/  @!P2 BRA `(.L_x_39) ;  /* 0x000000000004a947 */ /* 0x000fea0003800000 */
[----:B------:R3:W5:Y:S02]  /*2a00*/  LDG.E.LTC128B.U16 R24, desc[UR36][R6.64+0x10] ;  /* 0x0000102406187981 */ /* 0x000764000c1e1520 */
.L_x_39:
[----:B------:R-:W-:Y:S05]  /*2a10*/  BSYNC B1 ;  /* 0x0000000000017941 */ /* 0x000fea0003800000 */
.L_x_38:
[----:B-----5:R-:W-:Y:S01]  /*2a20*/  IMAD.U32 R5, R24, 0x10000, RZ ;  /* 0x0001000018057824 */ /* 0x020fe200078e00ff */
        /* <DEDUP_REMOVED lines=9> */
.L_x_41:
[----:B------:R-:W-:Y:S05]  /*2ac0*/  BSYNC B1 ;  /* 0x0000000000017941 */ /* 0x000fea0003800000 */
.L_x_40:
[----:B----45:R-:W-:Y:S01]  /*2ad0*/  IMAD.U32 R5, R24, 0x10000, RZ ;  /* 0x0001000018057824 */ /* 0x030fe200078e00ff */
[----:B------:R-:W-:Y:S01]  /*2ae0*/  ISETP.GT.AND P1, PT, R3, 0x8, P1 ;  /* 0x000000080300780c */ /* 0x000fe20000f24270 */
[----:B------:R-:W-:Y:S02]  /*2af0*/  BSSY B1, `(.L_x_42) ;  /* 0x0000007000017945 */ /* 0x000fe40003800000 */
[----:B0-----:R-:W-:-:S04]  /*2b00*/  FMUL R14, R5, R90 ;  /* 0x0000005a050e7220 */ /* 0x001fc80000400000 */
[----:B------:R-:W-:-:S05]  /*2b10*/  FFMA R14, R29, R23, R14 ;  /* 0x000000171d0e7223 */ /* 0x000fca000000000e */
[----:B------:R-:W-:-:S05]  /*2b20*/  F2FP.BF16.F32.PACK_AB R14, RZ, R14 ;  /* 0x0000000eff0e723e */ /* 0x000fca00000010ff */
[----:B------:R0:W-:Y:S01]  /*2b30*/  @P3 STG.E.U16 desc[UR36][R10.64+0x12], R14 ;  /* 0x0000120e0a003986 */ /* 0x0001e2000c101524 */
[----:B------:R-:W-:Y:S05]  /*2b40*/  @!P1 BRA `(.L_x_43) ;  /* 0x0000000000049947 */ /* 0x000fea0003800000 */
[----:B------:R4:W5:Y:S02]  /*2b50*/  LDG.E.LTC128B.U16 R24, desc[UR36][R8.64+0x10] ;  /* 0x0000102408187981 */ /* 0x000964000c1e1520 */
.L_x_43:
[----:B------:R-:W-:Y:S05]  /*2b60*/  BSYNC B1 ;  /* 0x0000000000017941 */ /* 0x000fea0003800000 */
.L_x_42:
[----:B-----5:R-:W-:Y:S01]  /*2b70*/  IMAD.U32 R5, R24, 0x10000, RZ ;  /* 0x0001000018057824 */ /* 0x020fe200078e00ff */
[----:B------:R-:W-:Y:S01]  /*2b80*/  ISETP.GT.AND P0, PT, R3, 0x8, P0 ;  /* 0x000000080300780c */ /* 0x000fe20000704270 */
[----:B------:R-:W-:Y:S02]  /*2b90*/  BSSY B1, `(.L_x_44) ;  /* 0x0000007000017945 */ /* 0x000fe40003800000 */
[----:B------:R-:W-:-:S04]  /*2ba0*/  FMUL R5, R5, R90 ;  /* 0x0000005a05057220 */ /* 0x000fc80000400000 */
[----:B------:R-:W-:-:S05]  /*2bb0*/  FFMA R5, R30, R23, R5 ;  /* 0x000000171e057223 */ /* 0x000fca0000000005 */
[----:B------:R-:W-:-:S05]  /*2bc0*/  F2FP.BF16.F32.PACK_AB R5, RZ, R5 ;  /* 0x00000005ff05723e */ /* 0x000fca00000010ff */
[----:B------:R0:W-:Y:S01]  /*2bd0*/  @P1 STG.E.U16 desc[UR36][R12.64+0x10], R5 ;  /* 0x000010050c001986 */ /* 0x0001e2000c101524 */
[----:B------:R-:W-:Y:S05]  /*2be0*/  @!P0 BRA `(.L_x_45) ;  /* 0x0000000000048947 */ /* 0x000fea0003800000 */
[----:B------:R0:W5:Y:S02]  /*2bf0*/  LDG.E.LTC128B.U16 R24, desc[UR36][R8.64+0x12] ;  /* 0x0000122408187981 */ /* 0x000164000c1e1520 */
.L_x_45:
[----:B------:R-:W-:Y:S05]  /*2c00*/  BSYNC B1 ;  /* 0x0000000000017941 */ /* 0x000fea0003800000 */
.L_x_44:
        /* <DEDUP_REMOVED lines=10> */
.L_x_47:
[----:B------:R-:W-:Y:S05]  /*2cb0*/  BSYNC B1 ;  /* 0x0000000000017941 */ /* 0x000fea0003800000 */
.L_x_46:
        /* <DEDUP_REMOVED lines=10> */
.L_x_49:
[----:B------:R-:W-:Y:S05]  /*2d60*/  BSYNC B1 ;  /* 0x0000000000017941 */ /* 0x000fea0003800000 */
.L_x_48:
[----:B0----5:R-:W-:Y:S01]  /*2d70*/  IMAD.U32 R5, R24, 0x10000, RZ ;  /* 0x0001000018057824 */ /* 0x021fe200078e00ff */
        /* <DEDUP_REMOVED lines=8> */
.L_x_51:
[----:B------:R-:W-:Y:S05]  /*2e00*/  BSYNC B1 ;  /* 0x0000000000017941 */ /* 0x000fea0003800000 */
.L_x_50:
        /* <DEDUP_REMOVED lines=9> */
.L_x_53:
[----:B------:R-:W-:Y:S05]  /*2ea0*/  BSYNC B1 ;  /* 0x0000000000017941 */ /* 0x000fea0003800000 */
.L_x_52:
        /* <DEDUP_REMOVED lines=10> */
.L_x_55:
[----:B------:R-:W-:Y:S05]  /*2f50*/  BSYNC B1 ;  /* 0x0000000000017941 */ /* 0x000fea0003800000 */
.L_x_54:
        /* <DEDUP_REMOVED lines=10> */
.L_x_57:
[----:B------:R-:W-:Y:S05]  /*3000*/  BSYNC B1 ;  /* 0x0000000000017941 */ /* 0x000fea0003800000 */
.L_x_56:
        /* <DEDUP_REMOVED lines=9> */
.L_x_59:
[----:B------:R-:W-:Y:S05]  /*30a0*/  BSYNC B1 ;  /* 0x0000000000017941 */ /* 0x000fea0003800000 */
.L_x_58:
        /* <DEDUP_REMOVED lines=9> */
.L_x_61:
[----:B------:R-:W-:Y:S05]  /*3140*/  BSYNC B1 ;  /* 0x0000000000017941 */ /* 0x000fea0003800000 */
.L_x_60:
        /* <DEDUP_REMOVED lines=10> */
.L_x_63:
[----:B------:R-:W-:Y:S05]  /*31f0*/  BSYNC B1 ;  /* 0x0000000000017941 */ /* 0x000fea0003800000 */
.L_x_62:
        /* <DEDUP_REMOVED lines=10> */
.L_x_65:
[----:B------:R-:W-:Y:S05]  /*32a0*/  BSYNC B1 ;  /* 0x0000000000017941 */ /* 0x000fea0003800000 */
.L_x_64:
        /* <DEDUP_REMOVED lines=9> */
.L_x_67:
[----:B------:R-:W-:Y:S05]  /*3340*/  BSYNC B1 ;  /* 0x0000000000017941 */ /* 0x000fea0003800000 */
.L_x_66:
        /* <DEDUP_REMOVED lines=9> */
.L_x_69:
[----:B------:R-:W-:Y:S05]  /*33e0*/  BSYNC B1 ;  /* 0x0000000000017941 */ /* 0x000fea0003800000 */
.L_x_68:
        /* <DEDUP_REMOVED lines=10> */
.L_x_71:
[----:B------:R-:W-:Y:S05]  /*3490*/  BSYNC B1 ;  /* 0x0000000000017941 */ /* 0x000fea0003800000 */
.L_x_70:
        /* <DEDUP_REMOVED lines=10> */
.L_x_73:
[----:B------:R-:W-:Y:S05]  /*3540*/  BSYNC B1 ;  /* 0x0000000000017941 */ /* 0x000fea0003800000 */
.L_x_72:
        /* <DEDUP_REMOVED lines=9> */
.L_x_75:
[----:B------:R-:W-:Y:S05]  /*35e0*/  BSYNC B1 ;  /* 0x0000000000017941 */ /* 0x000fea0003800000 */
.L_x_74:
        /* <DEDUP_REMOVED lines=9> */
.L_x_77:
[----:B------:R-:W-:Y:S05]  /*3680*/  BSYNC B1 ;  /* 0x0000000000017941 */ /* 0x000fea0003800000 */
.L_x_76:
        /* <DEDUP_REMOVED lines=10> */
.L_x_79:
[----:B------:R-:W-:Y:S05]  /*3730*/  BSYNC B1 ;  /* 0x0000000000017941 */ /* 0x000fea0003800000 */
.L_x_78:
        /* <DEDUP_REMOVED lines=10> */
.L_x_81:
[----:B------:R-:W-:Y:S05]  /*37e0*/  BSYNC B1 ;  /* 0x0000000000017941 */ /* 0x000fea0003800000 */
.L_x_80:
        /* <DEDUP_REMOVED lines=9> */
.L_x_83:
[----:B------:R-:W-:Y:S05]  /*3880*/  BSYNC B1 ;  /* 0x0000000000017941 */ /* 0x000fea0003800000 */
.L_x_82:
        /* <DEDUP_REMOVED lines=9> */
.L_x_85:
[----:B------:R-:W-:Y:S05]  /*3920*/  BSYNC B1 ;  /* 0x0000000000017941 */ /* 0x000fea0003800000 */
.L_x_84:
        /* <DEDUP_REMOVED lines=10> */
.L_x_87:
[----:B------:R-:W-:Y:S05]  /*39d0*/  BSYNC B1 ;  /* 0x0000000000017941 */ /* 0x000fea0003800000 */
.L_x_86:
        /* <DEDUP_REMOVED lines=10> */
.L_x_89:
[----:B------:R-:W-:Y:S05]  /*3a80*/  BSYNC B1 ;  /* 0x0000000000017941 */ /* 0x000fea0003800000 */
.L_x_88:
        /* <DEDUP_REMOVED lines=9> */
.L_x_91:
[----:B------:R-:W-:Y:S05]  /*3b20*/  BSYNC B1 ;  /* 0x0000000000017941 */ /* 0x000fea0003800000 */
.L_x_90:
        /* <DEDUP_REMOVED lines=9> */
.L_x_93:
[----:B------:R-:W-:Y:S05]  /*3bc0*/  BSYNC B1 ;  /* 0x0000000000017941 */ /* 0x000fea0003800000 */
.L_x_92:
        /* <DEDUP_REMOVED lines=10> */
.L_x_95:
[----:B------:R-:W-:Y:S05]  /*3c70*/  BSYNC B1 ;  /* 0x0000000000017941 */ /* 0x000fea0003800000 */
.L_x_94:
        /* <DEDUP_REMOVED lines=10> */
.L_x_97:
[----:B------:R-:W-:Y:S05]  /*3d20*/  BSYNC B1 ;  /* 0x0000000000017941 */ /* 0x000fea0003800000 */
.L_x_96:
        /* <DEDUP_REMOVED lines=9> */
.L_x_99:
[----:B------:R-:W-:Y:S05]  /*3dc0*/  BSYNC B1 ;  /* 0x0000000000017941 */ /* 0x000fea0003800000 */
.L_x_98:
        /* <DEDUP_REMOVED lines=9> */
.L_x_101:
[----:B------:R-:W-:Y:S05]  /*3e60*/  BSYNC B1 ;  /* 0x0000000000017941 */ /* 0x000fea0003800000 */
.L_x_100:
        /* <DEDUP_REMOVED lines=10> */
.L_x_103:
[----:B------:R-:W-:Y:S05]  /*3f10*/  BSYNC B1 ;  /* 0x0000000000017941 */ /* 0x000fea0003800000 */
.L_x_102:
        /* <DEDUP_REMOVED lines=10> */
.L_x_105:
[----:B------:R-:W-:Y:S05]  /*3fc0*/  BSYNC B1 ;  /* 0x0000000000017941 */ /* 0x000fea0003800000 */
.L_x_104:
        /* <DEDUP_REMOVED lines=9> */
.L_x_107:
[----:B------:R-:W-:Y:S05]  /*4060*/  BSYNC B1 ;  /* 0x0000000000017941 */ /* 0x000fea0003800000 */
.L_x_106:
        /* <DEDUP_REMOVED lines=9> */
.L_x_109:
[----:B------:R-:W-:Y:S05]  /*4100*/  BSYNC B1 ;  /* 0x0000000000017941 */ /* 0x000fea0003800000 */
.L_x_108:
        /* <DEDUP_REMOVED lines=10> */
.L_x_111:
[----:B------:R-:W-:Y:S05]  /*41b0*/  BSYNC B1 ;  /* 0x0000000000017941 */ /* 0x000fea0003800000 */
.L_x_110:
        /* <DEDUP_REMOVED lines=10> */
.L_x_113:
[----:B------:R-:W-:Y:S05]  /*4260*/  BSYNC B1 ;  /* 0x0000000000017941 */ /* 0x000fea0003800000 */
.L_x_112:
        /* <DEDUP_REMOVED lines=9> */
.L_x_115:
[----:B------:R-:W-:Y:S05]  /*4300*/  BSYNC B1 ;  /* 0x0000000000017941 */ /* 0x000fea0003800000 */
.L_x_114:
        /* <DEDUP_REMOVED lines=9> */
.L_x_117:
[----:B------:R-:W-:Y:S05]  /*43a0*/  BSYNC B1 ;  /* 0x0000000000017941 */ /* 0x000fea0003800000 */
.L_x_116:
        /* <DEDUP_REMOVED lines=10> */
.L_x_119:
[----:B------:R-:W-:Y:S05]  /*4450*/  BSYNC B1 ;  /* 0x0000000000017941 */ /* 0x000fea0003800000 */
.L_x_118:
        /* <DEDUP_REMOVED lines=10> */
.L_x_121:
[----:B------:R-:W-:Y:S05]  /*4500*/  BSYNC B1 ;  /* 0x0000000000017941 */ /* 0x000fea0003800000 */
.L_x_120:
        /* <DEDUP_REMOVED lines=9> */
.L_x_123:
[----:B------:R-:W-:Y:S05]  /*45a0*/  BSYNC B1 ;  /* 0x0000000000017941 */ /* 0x000fea0003800000 */
.L_x_122:
        /* <DEDUP_REMOVED lines=9> */
.L_x_125:
[----:B------:R-:W-:Y:S05]  /*4640*/  BSYNC B1 ;  /* 0x0000000000017941 */ /* 0x000fea0003800000 */
.L_x_124:
        /* <DEDUP_REMOVED lines=10> */
.L_x_127:
[----:B------:R-:W-:Y:S05]  /*46f0*/  BSYNC B1 ;  /* 0x0000000000017941 */ /* 0x000fea0003800000 */
.L_x_126:
        /* <DEDUP_REMOVED lines=10> */
.L_x_129:
[----:B------:R-:W-:Y:S05]  /*47a0*/  BSYNC B1 ;  /* 0x0000000000017941 */ /* 0x000fea0003800000 */
.L_x_128:
        /* <DEDUP_REMOVED lines=9> */
.L_x_131:
[----:B------:R-:W-:Y:S05]  /*4840*/  BSYNC B1 ;  /* 0x0000000000017941 */ /* 0x000fea0003800000 */
.L_x_130:
        /* <DEDUP_REMOVED lines=9> */
.L_x_133:
[----:B------:R-:W-:Y:S05]  /*48e0*/  BSYNC B1 ;  /* 0x0000000000017941 */ /* 0x000fea0003800000 */
.L_x_132:
        /* <DEDUP_REMOVED lines=10> */
.L_x_135:
[----:B------:R-:W-:Y:S05]  /*4990*/  BSYNC B1 ;  /* 0x0000000000017941 */ /* 0x000fea0003800000 */
.L_x_134:
        /* <DEDUP_REMOVED lines=10> */
.L_x_137:
[----:B------:R-:W-:Y:S05]  /*4a40*/  BSYNC B1 ;  /* 0x0000000000017941 */ /* 0x000fea0003800000 */
.L_x_136:
        /* <DEDUP_REMOVED lines=9> */
.L_x_139:
[----:B------:R-:W-:Y:S05]  /*4ae0*/  BSYNC B1 ;  /* 0x0000000000017941 */ /* 0x000fea0003800000 */
.L_x_138:
        /* <DEDUP_REMOVED lines=9> */
.L_x_141:
[----:B------:R-:W-:Y:S05]  /*4b80*/  BSYNC B1 ;  /* 0x0000000000017941 */ /* 0x000fea0003800000 */
.L_x_140:
        /* <DEDUP_REMOVED lines=10> */
.L_x_143:
[----:B------:R-:W-:Y:S05]  /*4c30*/  BSYNC B1 ;  /* 0x0000000000017941 */ /* 0x000fea0003800000 */
.L_x_142:
        /* <DEDUP_REMOVED lines=10> */
.L_x_145:
[----:B------:R-:W-:Y:S05]  /*4ce0*/  BSYNC B1 ;  /* 0x0000000000017941 */ /* 0x000fea0003800000 */
.L_x_144:
        /* <DEDUP_REMOVED lines=9> */
.L_x_147:
[----:B------:R-:W-:Y:S05]  /*4d80*/  BSYNC B1 ;  /* 0x0000000000017941 */ /* 0x000fea0003800000 */
.L_x_146:
        /* <DEDUP_REMOVED lines=9> */
.L_x_149:
[----:B------:R-:W-:Y:S05]  /*4e20*/  BSYNC B1 ;  /* 0x0000000000017941 */ /* 0x000fea0003800000 */
.L_x_148:
        /* <DEDUP_REMOVED lines=10> */
.L_x_151:
[----:B------:R-:W-:Y:S05]  /*4ed0*/  BSYNC B1 ;  /* 0x0000000000017941 */ /* 0x000fea0003800000 */
.L_x_150:
[----:B-----5:R-:W-:Y:S01]  /*4ee0*/  IMAD.U32 R5, R24, 0x10000, RZ ;  /* 0x0001000018057824 */ /* 0x020fe200078e00ff */
[----:B------:R-:W-:Y:S01]  /*4ef0*/  ISETP.GT.AND P0, PT, R4, 0x79, PT ;  /* 0x000000790400780c */ /* 0x000fe20003f04270 */
[----:B------:R-:W-:Y:S01]  /*4f00*/  @P2 IMAD.MOV.U32 R4, RZ, RZ, R10 ;  /* 0x000000ffff042224 */ /* 0x000fe200078e000a */
[----:B------:R-:W-:Y:S01]  /*4f10*/  BSSY B1, `(.L_x_152) ;  /* 0x000000a000017945 */ /* 0x000fe20003800000 */
[----:B------:R-:W-:Y:S01]  /*4f20*/  FMUL R5, R5, R90 ;  /* 0x0000005a05057220 */ /* 0x000fe20000400000 */
[----:B------:R-:W-:-:S03]  /*4f30*/  ISETP.GT.AND P3, PT, R3, RZ, P0 ;  /* 0x000000ff0300720c */ /* 0x000fc60000764270 */
[----:B------:R-:W-:-:S05]  /*4f40*/  FFMA R5, R84, R23, R5 ;  /* 0x0000001754057223 */ /* 0x000fca0000000005 */
[----:B------:R-:W-:-:S04]  /*4f50*/  F2FP.BF16.F32.PACK_AB R5, RZ, R5 ;  /* 0x00000005ff05723e */ /* 0x000fc800000010ff */
[----:B0-----:R-:W-:Y:S01]  /*4f60*/  PRMT R14, R5, 0x7610, R14 ;  /* 0x00007610050e7816 */ /* 0x001fe2000000000e */
[----:B------:R-:W-:-:S05]  /*4f70*/  @P2 IMAD.MOV.U32 R5, RZ, RZ, R11 ;  /* 0x000000ffff052224 */ /* 0x000fca00078e000b */
[----:B------:R0:W-:Y:S01]  /*4f80*/  @P2 STG.E.U16 desc[UR36][R4.64+0xf0], R14 ;  /* 0x0000f00e04002986 */ /* 0x0001e2000c101524 */
[----:B------:R-:W-:Y:S05]  /*4f90*/  @!P3 BRA `(.L_x_153) ;  /* 0x000000000004b947 */ /* 0x000fea0003800000 */
[----:B------:R0:W5:Y:S02]  /*4fa0*/  LDG.E.LTC128B.U16 R24, desc[UR36][R6.64+0xf2] ;  /* 0x0000f22406187981 */ /* 0x000164000c1e1520 */
.L_x_153:
[----:B------:R-:W-:Y:S05]  /*4fb0*/  BSYNC B1 ;  /* 0x0000000000017941 */ /* 0x000fea0003800000 */
.L_x_152:
        /* <DEDUP_REMOVED lines=9> */
.L_x_155:
[----:B------:R-:W-:Y:S05]  /*5050*/  BSYNC B1 ;  /* 0x0000000000017941 */ /* 0x000fea0003800000 */
.L_x_154:
[----:B-----5:R-:W-:Y:S01]  /*5060*/  IMAD.U32 R5, R24, 0x10000, RZ ;  /* 0x0001000018057824 */ /* 0x020fe200078e00ff */
[----:B------:R-:W-:Y:S01]  /*5070*/  ISETP.GT.AND P0, PT, R3, 0x8, P0 ;  /* 0x000000080300780c */ /* 0x000fe20000704270 */
[----:B0-----:R-:W-:Y:S01]  /*5080*/  @P1 IMAD.MOV.U32 R4, RZ, RZ, R12 ;  /* 0x000000ffff041224 */ /* 0x001fe200078e000c */
[----:B------:R-:W-:Y:S01]  /*5090*/  BSSY B1, `(.L_x_156) ;  /* 0x0000009000017945 */ /* 0x000fe20003800000 */
[----:B------:R-:W-:-:S04]  /*50a0*/  FMUL R5, R5, R90 ;  /* 0x0000005a05057220 */ /* 0x000fc80000400000 */
[----:B------:R-:W-:-:S05]  /*50b0*/  FFMA R5, R86, R23, R5 ;  /* 0x0000001756057223 */ /* 0x000fca0000000005 */
[----:B------:R-:W-:-:S04]  /*50c0*/  F2FP.BF16.F32.PACK_AB R5, RZ, R5 ;  /* 0x00000005ff05723e */ /* 0x000fc800000010ff */
[----:B-1-3--:R-:W-:Y:S01]  /*50d0*/  PRMT R6, R5, 0x7610, R6 ;  /* 0x0000761005067816 */ /* 0x00afe20000000006 */
[----:B------:R-:W-:-:S05]  /*50e0*/  @P1 IMAD.MOV.U32 R5, RZ, RZ, R13 ;  /* 0x000000ffff051224 */ /* 0x000fca00078e000d */
[----:B------:R0:W-:Y:S01]  /*50f0*/  @P1 STG.E.U16 desc[UR36][R4.64+0xf0], R6 ;  /* 0x0000f00604001986 */ /* 0x0001e2000c101524 */
[----:B------:R-:W-:Y:S05]  /*5100*/  @!P0 BRA `(.L_x_157) ;  /* 0x0000000000048947 */ /* 0x000fea0003800000 */
[----:B------:R1:W5:Y:S02]  /*5110*/  LDG.E.LTC128B.U16 R24, desc[UR36][R8.64+0xf2] ;  /* 0x0000f22408187981 */ /* 0x000364000c1e1520 */
.L_x_157:
[----:B------:R-:W-:Y:S05]  /*5120*/  BSYNC B1 ;  /* 0x0000000000017941 */ /* 0x000fea0003800000 */
.L_x_156:
[----:B------:R-:W-:Y:S05]  /*5130*/  @!P0 BRA `(.L_x_158) ;  /* 0x0000001000e88947 */ /* 0x000fea0003800000 */
[----:B-----5:R-:W-:-:S04]  /*5140*/  IMAD.U32 R3, R24, 0x10000, RZ ;  /* 0x0001000018037824 */ /* 0x020fc800078e00ff */
[----:B0-----:R-:W-:-:S04]  /*5150*/  FMUL R4, R3, R90 ;  /* 0x0000005a03047220 */ /* 0x001fc80000400000 */
[----:B------:R-:W-:-:S05]  /*5160*/  FFMA R4, R87, R23, R4 ;  /* 0x0000001757047223 */ /* 0x000fca0000000004 */
[----:B------:R-:W-:-:S05]  /*5170*/  F2FP.BF16.F32.PACK_AB R4, RZ, R4 ;  /* 0x00000004ff04723e */ /* 0x000fca00000010ff */
[----:B------:R3:W-:Y:S01]  /*5180*/  STG.E.U16 desc[UR36][R12.64+0xf2], R4 ;  /* 0x0000f2040c007986 */ /* 0x0007e2000c101524 */
[----:B------:R-:W-:Y:S05]  /*5190*/  BRA `(.L_x_158) ;  /* 0x0000001000d07947 */ /* 0x000fea0003800000 */
.L_x_33:
[----:B------:R-:W-:Y:S01]  /*51a0*/  ISETP.GT.AND P3, PT, R4, 0x1, PT ;  /* 0x000000010400780c */ /* 0x000fe20003f64270 */
[----:B------:R-:W-:Y:S01]  /*51b0*/  ULDC.64 UR4, c[0x0][0x5c0] ;  /* 0x0001700000047ab9 */ /* 0x000fe20000000a00 */
[-C--:B------:R-:W-:Y:S01]  /*51c0*/  FMUL R24, R24, R23.reuse ;  /* 0x0000001718187220 */ /* 0x080fe20000400000 */
[----:B------:R-:W-:Y:S01]  /*51d0*/  LEA R6, P4, R106, UR4, 0x1 ;  /* 0x000000046a067c11 */ /* 0x000fe2000f8808ff */
[-C--:B------:R-:W-:Y:S01]  /*51e0*/  FMUL R25, R25, R23.reuse ;  /* 0x0000001719197220 */ /* 0x080fe20000400000 */
[----:B------:R-:W-:Y:S01]  /*51f0*/  ISETP.GT.AND P0, PT, R3, RZ, P3 ;  /* 0x000000ff0300720c */ /* 0x000fe20001f04270 */
[-C--:B------:R-:W-:Y:S01]  /*5200*/  FMUL R26, R26, R23.reuse ;  /* 0x000000171a1a7220 */ /* 0x080fe20000400000 */
[----:B------:R-:W-:Y:S01]  /*5210*/  F2FP.BF16.F32.PACK_AB R24, RZ, R24 ;  /* 0x00000018ff18723e */ /* 0x000fe200000010ff */
[-C--:B------:R-:W-:Y:S01]  /*5220*/  FMUL R27, R27, R23.reuse ;  /* 0x000000171b1b7220 */ /* 0x080fe20000400000 */
[----:B------:R-:W-:Y:S01]  /*5230*/  LEA.HI.X R7, R106, UR5, R103, 0x1, P4 ;  /* 0x000000056a077c11 */ /* 0x000fe2000a0f0c67 */
[----:B------:R-:W-:Y:S01]  /*5240*/  FMUL R28, R28, R23 ;  /* 0x000000171c1c7220 */ /* 0x000fe20000400000 */
[----:B------:R-:W-:Y:S01]  /*5250*/  F2FP.BF16.F32.PACK_AB R25, RZ, R25 ;  /* 0x00000019ff19723e */ /* 0x000fe200000010ff */
[-C--:B------:R-:W-:Y:S01]  /*5260*/  FMUL R29, R29, R23.reuse ;  /* 0x000000171d1d7220 */ /* 0x080fe20000400000 */
[----:B------:R-:W-:Y:S01]  /*5270*/  ISETP.GT.AND P2, PT, R3, 0x8, P2 ;  /* 0x000000080300780c */ /* 0x000fe20001744270 */
[----:B------:R-:W-:Y:S01]  /*5280*/  @P1 STG.E.U16 desc[UR36][R6.64], R24 ;  /* 0x0000001806001986 */ /* 0x000fe2000c101524 */
[----:B------:R-:W-:Y:S01]  /*5290*/  ISETP.GT.AND P1, PT, R4, 0x8, PT ;  /* 0x000000080400780c */ /* 0x000fe20003f24270 */
[-C--:B------:R-:W-:Y:S01]  /*52a0*/  FMUL R30, R30, R23.reuse ;  /* 0x000000171e1e7220 */ /* 0x080fe20000400000 */
[C---:B------:R-:W-:Y:S01]  /*52b0*/  SHF.L.U64.HI R5, R91.reuse, 0x1, R92 ;  /* 0x000000015b057819 */ /* 0x040fe2000001025c */
[----:B------:R-:W-:Y:S01]  /*52c0*/  @P0 STG.E.U16 desc[UR36][R6.64+0x2], R25 ;  /* 0x0000021906000986 */ /* 0x000fe2000c101524 */
[----:B------:R-:W-:Y:S01]  /*52d0*/  LEA R8, P5, R91, R6, 0x1 ;  /* 0x000000065b087211 */ /* 0x000fe200078a08ff */
[-C--:B------:R-:W-:Y:S01]  /*52e0*/  FMUL R31, R31, R23.reuse ;  /* 0x000000171f1f7220 */ /* 0x080fe20000400000 */
[----:B------:R-:W-:Y:S01]  /*52f0*/  ISETP.GT.AND P3, PT, R3, 0x8, P3 ;  /* 0x000000080300780c */ /* 0x000fe20001f64270 */
[-C--:B------:R-:W-:Y:S01]  /*5300*/  FMUL R32, R32, R23.reuse ;  /* 0x0000001720207220 */ /* 0x080fe20000400000 */
[----:B------:R-:W-:Y:S01]  /*5310*/  ISETP.GT.AND P0, PT, R4, 0x9, PT ;  /* 0x000000090400780c */ /* 0x000fe20003f04270 */
[----:B------:R-:W-:Y:S01]  /*5320*/  IMAD.X R9, R5, 0x1, R7, P5 ;  /* 0x0000000105097824 */ /* 0x000fe200028e0607 */
[----:B------:R-:W-:Y:S01]  /*5330*/  ISETP.GT.AND P4, PT, R3, RZ, P1 ;  /* 0x000000ff0300720c */ /* 0x000fe20000f84270 */
[-C--:B------:R-:W-:Y:S01]  /*5340*/  FMUL R33, R33, R23.reuse ;  /* 0x0000001721217220 */ /* 0x080fe20000400000 */
[----:B------:R-:W-:Y:S01]  /*5350*/  F2FP.BF16.F32.PACK_AB R26, RZ, R26 ;  /* 0x0000001aff1a723e */ /* 0x000fe200000010ff */
[-C--:B------:R-:W-:Y:S01]  /*5360*/  FMUL R34, R34, R23.reuse ;  /* 0x0000001722227220 */ /* 0x080fe20000400000 */
[----:B------:R-:W-:Y:S01]  /*5370*/  ISETP.GT.AND P5, PT, R3, RZ, P0 ;  /* 0x000000ff0300720c */ /* 0x000fe200007a4270 */
[----:B------:R-:W-:Y:S01]  /*5380*/  FMUL R35, R35, R23 ;  /* 0x0000001723237220 */ /* 0x000fe20000400000 */
[----:B------:R-:W-:Y:S01]  /*5390*/  F2FP.BF16.F32.PACK_AB R27, RZ, R27 ;  /* 0x0000001bff1b723e */ /* 0x000fe200000010ff */
[----:B------:R-:W-:Y:S01]  /*53a0*/  @P2 STG.E.U16 desc[UR36][R8.64], R26 ;  /* 0x0000001a08002986 */ /* 0x000fe2000c101524 */
[----:B------:R-:W-:Y:S01]  /*53b0*/  F2FP.BF16.F32.PACK_AB R28, RZ, R28 ;  /* 0x0000001cff1c723e */ /* 0x000fe200000010ff */
[-C--:B------:R-:W-:Y:S01]  /*53c0*/  FMUL R36, R36, R23.reuse ;  /* 0x0000001724247220 */ /* 0x080fe20000400000 */
[----:B------:R-:W-:Y:S01]  /*53d0*/  ISETP.GT.AND P2, PT, R3, 0x8, P1 ;  /* 0x000000080300780c */ /* 0x000fe20000f44270 */
[----:B------:R-:W-:Y:S01]  /*53e0*/  @P3 STG.E.U16 desc[UR36][R8.64+0x2], R27 ;  /* 0x0000021b08003986 */ /* 0x000fe2000c101524 */
[----:B------:R-:W-:Y:S01]  /*53f0*/  ISETP.GT.AND P1, PT, R4, 0x10, PT ;  /* 0x000000100400780c */ /* 0x000fe20003f24270 */
[----:B------:R-:W-:Y:S01]  /*5400*/  FMUL R37, R37, R23 ;  /* 0x0000001725257220 */ /* 0x000fe20000400000 */
[----:B------:R-:W-:Y:S01]  /*5410*/  F2FP.BF16.F32.PACK_AB R29, RZ, R29 ;  /* 0x0000001dff1d723e */ /* 0x000fe200000010ff */
[----:B------:R-:W-:Y:S01]  /*5420*/  @P4 STG.E.U16 desc[UR36][R6.64+0x10], R28 ;  /* 0x0000101c06004986 */ /* 0x000fe2000c101524 */
[C---:B------:R-:W-:Y:S01]  /*5430*/  ISETP.GT.AND P3, PT, R3.reuse, 0x8, P0 ;  /* 0x000000080300780c */ /* 0x040fe20000764270 */
[-C--:B------:R-:W-:Y:S01]  /*5440*/  FMUL R38, R38, R23.reuse ;  /* 0x0000001726267220 */ /* 0x080fe20000400000 */
[----:B------:R-:W-:Y:S01]  /*5450*/  ISETP.GT.AND P0, PT, R4, 0x11, PT ;  /* 0x000000110400780c */ /* 0x000fe20003f04270 */
[----:B------:R-:W-:Y:S01]  /*5460*/  @P5 STG.E.U16 desc[UR36][R6.64+0x12], R29 ;  /* 0x0000121d06005986 */ /* 0x000fe2000c101524 */
        /* <DEDUP_REMOVED lines=161> */
[----:B------:R-:W-:Y:S01]  /*5e80*/  FMUL R87, R87, R23 ;  /* 0x0000001757577220 */ /* 0x000fe20000400000 */
[----:B------:R-:W-:-:S02]  /*5e90*/  F2FP.BF16.F32.PACK_AB R62, RZ, R62 ;  /* 0x0000003eff3e723e */ /* 0x000fc400000010ff */
[C---:B------:R-:W-:Y:S02]  /*5ea0*/  ISETP.GT.AND P5, PT, R3.reuse, RZ, P0 ;  /* 0x000000ff0300720c */ /* 0x040fe400007a4270 */
[----:B------:R-:W-:Y:S01]  /*5eb0*/  F2FP.BF16.F32.PACK_AB R63, RZ, R63 ;  /* 0x0000003fff3f723e */ /* 0x000fe200000010ff */
[----:B------:R-:W-:Y:S01]  /*5ec0*/  @P2 STG.E.U16 desc[UR36][R8.64+0x90], R62 ;  /* 0x0000903e08002986 */ /* 0x000fe2000c101524 */
[----:B------:R-:W-:Y:S02]  /*5ed0*/  F2FP.BF16.F32.PACK_AB R64, RZ, R64 ;  /* 0x00000040ff40723e */ /* 0x000fe400000010ff */
[C---:B------:R-:W-:Y:S01]  /*5ee0*/  ISETP.GT.AND P2, PT, R3.reuse, 0x8, P1 ;  /* 0x000000080300780c */ /* 0x040fe20000f44270 */
[----:B------:R-:W-:Y:S01]  /*5ef0*/  @P3 STG.E.U16 desc[UR36][R8.64+0x92], R63 ;  /* 0x0000923f08003986 */ /* 0x000fe2000c101524 */
[----:B------:R-:W-:Y:S02]  /*5f00*/  ISETP.GT.AND P1, PT, R4, 0x58, PT ;  /* 0x000000580400780c */ /* 0x000fe40003f24270 */
[----:B------:R-:W-:Y:S01]  /*5f10*/  F2FP.BF16.F32.PACK_AB R65, RZ, R65 ;  /* 0x00000041ff41723e */ /* 0x000fe200000010ff */
[----:B------:R-:W-:Y:S01]  /*5f20*/  @P4 STG.E.U16 desc[UR36][R6.64+0xa0], R64 ;  /* 0x0000a04006004986 */ /* 0x000fe2000c101524 */
[----:B------:R-:W-:-:S02]  /*5f30*/  ISETP.GT.AND P3, PT, R3, 0x8, P0 ;  /* 0x000000080300780c */ /* 0x000fc40000764270 */
[----:B------:R-:W-:Y:S01]  /*5f40*/  ISETP.GT.AND P0, PT, R4, 0x59, PT ;  /* 0x000000590400780c */ /* 0x000fe20003f04270 */
[----:B------:R-:W-:Y:S01]  /*5f50*/  @P5 STG.E.U16 desc[UR36][R6.64+0xa2], R65 ;  /* 0x0000a24106005986 */ /* 0x000fe2000c101524 */
[C---:B------:R-:W-:Y:S02]  /*5f60*/  ISETP.GT.AND P4, PT, R3.reuse, RZ, P1 ;  /* 0x000000ff0300720c */ /* 0x040fe40000f84270 */
[----:B------:R-:W-:Y:S02]  /*5f70*/  F2FP.BF16.F32.PACK_AB R66, RZ, R66 ;  /* 0x00000042ff42723e */ /* 0x000fe400000010ff */
[----:B------:R-:W-:Y:S02]  /*5f80*/  ISETP.GT.AND P5, PT, R3, RZ, P0 ;  /* 0x000000ff0300720c */ /* 0x000fe400007a4270 */
[----:B------:R-:W-:Y:S01]  /*5f90*/  F2FP.BF16.F32.PACK_AB R67, RZ, R67 ;  /* 0x00000043ff43723e */ /* 0x000fe200000010ff */
[----:B------:R-:W-:Y:S01]  /*5fa0*/  @P2 STG.E.U16 desc[UR36][R8.64+0xa0], R66 ;  /* 0x0000a04208002986 */ /* 0x000fe2000c101524 */
[----:B------:R-:W-:-:S02]  /*5fb0*/  F2FP.BF16.F32.PACK_AB R68, RZ, R68 ;  /* 0x00000044ff44723e */ /* 0x000fc400000010ff */
[C---:B------:R-:W-:Y:S01]  /*5fc0*/  ISETP.GT.AND P2, PT, R3.reuse, 0x8, P1 ;  /* 0x000000080300780c */ /* 0x040fe20000f44270 */
[----:B------:R-:W-:Y:S01]  /*5fd0*/  @P3 STG.E.U16 desc[UR36][R8.64+0xa2], R67 ;  /* 0x0000a24308003986 */ /* 0x000fe2000c101524 */
[C---:B------:R-:W-:Y:S02]  /*5fe0*/  ISETP.GT.AND P1, PT, R4.reuse, 0x60, PT ;  /* 0x000000600400780c */ /* 0x040fe40003f24270 */
[----:B------:R-:W-:Y:S01]  /*5ff0*/  F2FP.BF16.F32.PACK_AB R69, RZ, R69 ;  /* 0x00000045ff45723e */ /* 0x000fe200000010ff */
[----:B------:R-:W-:Y:S01]  /*6000*/  @P4 STG.E.U16 desc[UR36][R6.64+0xb0], R68 ;  /* 0x0000b04406004986 */ /* 0x000fe2000c101524 */
[C---:B------:R-:W-:Y:S02]  /*6010*/  ISETP.GT.AND P3, PT, R3.reuse, 0x8, P0 ;  /* 0x000000080300780c */ /* 0x040fe40000764270 */
[----:B------:R-:W-:Y:S01]  /*6020*/  ISETP.GT.AND P0, PT, R4, 0x61, PT ;  /* 0x000000610400780c */ /* 0x000fe20003f04270 */
[----:B------:R-:W-:Y:S01]  /*6030*/  @P5 STG.E.U16 desc[UR36][R6.64+0xb2], R69 ;  /* 0x0000b24506005986 */ /* 0x000fe2000c101524 */
[----:B------:R-:W-:-:S02]  /*6040*/  ISETP.GT.AND P4, PT, R3, RZ, P1 ;  /* 0x000000ff0300720c */ /* 0x000fc40000f84270 */
[C---:B------:R-:W-:Y:S02]  /*6050*/  ISETP.GT.AND P5, PT, R3.reuse, RZ, P0 ;  /* 0x000000ff0300720c */ /* 0x040fe400007a4270 */
[----:B------:R-:W-:Y:S02]  /*6060*/  F2FP.BF16.F32.PACK_AB R70, RZ, R70 ;  /* 0x00000046ff46723e */ /* 0x000fe400000010ff */
[----:B------:R-:W-:Y:S02]  /*6070*/  F2FP.BF16.F32.PACK_AB R71, RZ, R71 ;  /* 0x00000047ff47723e */ /* 0x000fe400000010ff */
[----:B------:R-:W-:Y:S01]  /*6080*/  F2FP.BF16.F32.PACK_AB R72, RZ, R72 ;  /* 0x00000048ff48723e */ /* 0x000fe200000010ff */
[----:B------:R-:W-:Y:S01]  /*6090*/  @P2 STG.E.U16 desc[UR36][R8.64+0xb0], R70 ;  /* 0x0000b04608002986 */ /* 0x000fe2000c101524 */
[----:B------:R-:W-:Y:S02]  /*60a0*/  F2FP.BF16.F32.PACK_AB R73, RZ, R73 ;  /* 0x00000049ff49723e */ /* 0x000fe400000010ff */
[C---:B------:R-:W-:Y:S01]  /*60b0*/  ISETP.GT.AND P1, PT, R3.reuse, 0x8, P1 ;  /* 0x000000080300780c */ /* 0x040fe20000f24270 */
[----:B------:R-:W-:Y:S01]  /*60c0*/  @P3 STG.E.U16 desc[UR36][R8.64+0xb2], R71 ;  /* 0x0000b24708003986 */ /* 0x000fe2000c101524 */
[----:B------:R-:W-:-:S02]  /*60d0*/  ISETP.GT.AND P2, PT, R3, 0x8, P0 ;  /* 0x000000080300780c */ /* 0x000fc40000744270 */
[C---:B------:R-:W-:Y:S01]  /*60e0*/  ISETP.GT.AND P0, PT, R4.reuse, 0x69, PT ;  /* 0x000000690400780c */ /* 0x040fe20003f04270 */
[----:B------:R-:W-:Y:S01]  /*60f0*/  @P4 STG.E.U16 desc[UR36][R6.64+0xc0], R72 ;  /* 0x0000c04806004986 */ /* 0x000fe2000c101524 */
[----:B------:R-:W-:Y:S02]  /*6100*/  ISETP.GT.AND P4, PT, R4, 0x68, PT ;  /* 0x000000680400780c */ /* 0x000fe40003f84270 */
[----:B------:R-:W-:Y:S01]  /*6110*/  F2FP.BF16.F32.PACK_AB R74, RZ, R74 ;  /* 0x0000004aff4a723e */ /* 0x000fe200000010ff */
[----:B------:R-:W-:Y:S01]  /*6120*/  @P5 STG.E.U16 desc[UR36][R6.64+0xc2], R73 ;  /* 0x0000c24906005986 */ /* 0x000fe2000c101524 */
[C---:B------:R-:W-:Y:S02]  /*6130*/  ISETP.GT.AND P5, PT, R3.reuse, RZ, P4 ;  /* 0x000000ff0300720c */ /* 0x040fe400027a4270 */
[----:B------:R-:W-:Y:S01]  /*6140*/  ISETP.GT.AND P3, PT, R3, RZ, P0 ;  /* 0x000000ff0300720c */ /* 0x000fe20000764270 */
[----:B------:R-:W-:Y:S01]  /*6150*/  @P1 STG.E.U16 desc[UR36][R8.64+0xc0], R74 ;  /* 0x0000c04a08001986 */ /* 0x000fe2000c101524 */
[----:B------:R-:W-:-:S02]  /*6160*/  F2FP.BF16.F32.PACK_AB R75, RZ, R75 ;  /* 0x0000004bff4b723e */ /* 0x000fc400000010ff */
[----:B------:R-:W-:Y:S02]  /*6170*/  F2FP.BF16.F32.PACK_AB R76, RZ, R76 ;  /* 0x0000004cff4c723e */ /* 0x000fe400000010ff */
[C---:B------:R-:W-:Y:S01]  /*6180*/  ISETP.GT.AND P4, PT, R3.reuse, 0x8, P4 ;  /* 0x000000080300780c */ /* 0x040fe20002784270 */
[----:B------:R-:W-:Y:S01]  /*6190*/  @P2 STG.E.U16 desc[UR36][R8.64+0xc2], R75 ;  /* 0x0000c24b08002986 */ /* 0x000fe2000c101524 */
[----:B------:R-:W-:Y:S02]  /*61a0*/  F2FP.BF16.F32.PACK_AB R77, RZ, R77 ;  /* 0x0000004dff4d723e */ /* 0x000fe400000010ff */
[C---:B------:R-:W-:Y:S01]  /*61b0*/  ISETP.GT.AND P2, PT, R4.reuse, 0x71, PT ;  /* 0x000000710400780c */ /* 0x040fe20003f44270 */
[----:B------:R-:W-:Y:S01]  /*61c0*/  @P5 STG.E.U16 desc[UR36][R6.64+0xd0], R76 ;  /* 0x0000d04c06005986 */ /* 0x000fe2000c101524 */
[----:B------:R-:W-:Y:S02]  /*61d0*/  ISETP.GT.AND P5, PT, R3, 0x8, P0 ;  /* 0x000000080300780c */ /* 0x000fe400007a4270 */
[C---:B------:R-:W-:Y:S01]  /*61e0*/  ISETP.GT.AND P1, PT, R4.reuse, 0x78, PT ;  /* 0x000000780400780c */ /* 0x040fe20003f24270 */
[----:B------:R-:W-:Y:S01]  /*61f0*/  @P3 STG.E.U16 desc[UR36][R6.64+0xd2], R77 ;  /* 0x0000d24d06003986 */ /* 0x000fe2000c101524 */
[----:B------:R-:W-:-:S02]  /*6200*/  ISETP.GT.AND P3, PT, R4, 0x70, PT ;  /* 0x000000700400780c */ /* 0x000fc40003f64270 */
[----:B------:R-:W-:Y:S01]  /*6210*/  ISETP.GT.AND P0, PT, R4, 0x79, PT ;  /* 0x000000790400780c */ /* 0x000fe20003f04270 */
[----:B------:R-:W-:Y:S01]  /*6220*/  @P4 IMAD.MOV.U32 R4, RZ, RZ, R8 ;  /* 0x000000ffff044224 */ /* 0x000fe200078e0008 */
[----:B------:R-:W-:Y:S01]  /*6230*/  F2FP.BF16.F32.PACK_AB R78, RZ, R78 ;  /* 0x0000004eff4e723e */ /* 0x000fe200000010ff */
[----:B------:R-:W-:Y:S01]  /*6240*/  @P4 IMAD.MOV.U32 R5, RZ, RZ, R9 ;  /* 0x000000ffff054224 */ /* 0x000fe200078e0009 */
[----:B------:R-:W-:Y:S02]  /*6250*/  F2FP.BF16.F32.PACK_AB R79, RZ, R79 ;  /* 0x0000004fff4f723e */ /* 0x000fe400000010ff */
[----:B------:R-:W-:Y:S02]  /*6260*/  F2FP.BF16.F32.PACK_AB R80, RZ, R80 ;  /* 0x00000050ff50723e */ /* 0x000fe400000010ff */
[----:B------:R0:W-:Y:S01]  /*6270*/  @P4 STG.E.U16 desc[UR36][R4.64+0xd0], R78 ;  /* 0x0000d04e04004986 */ /* 0x0001e2000c101524 */
[----:B------:R-:W-:Y:S02]  /*6280*/  ISETP.GT.AND P4, PT, R3, RZ, P2 ;  /* 0x000000ff0300720c */ /* 0x000fe40001784270 */
[----:B------:R-:W-:-:S02]  /*6290*/  F2FP.BF16.F32.PACK_AB R81, RZ, R81 ;  /* 0x00000051ff51723e */ /* 0x000fc400000010ff */
[----:B------:R-:W-:Y:S02]  /*62a0*/  ISETP.GT.AND P2, PT, R3, 0x8, P2 ;  /* 0x000000080300780c */ /* 0x000fe40001744270 */
[----:B------:R-:W-:Y:S02]  /*62b0*/  F2FP.BF16.F32.PACK_AB R82, RZ, R82 ;  /* 0x00000052ff52723e */ /* 0x000fe400000010ff */
[----:B------:R-:W-:Y:S02]  /*62c0*/  F2FP.BF16.F32.PACK_AB R83, RZ, R83 ;  /* 0x00000053ff53723e */ /* 0x000fe400000010ff */
[----:B------:R-:W-:Y:S01]  /*62d0*/  F2FP.BF16.F32.PACK_AB R84, RZ, R84 ;  /* 0x00000054ff54723e */ /* 0x000fe200000010ff */
[----:B0-----:R-:W-:Y:S01]  /*62e0*/  @P5 IMAD.MOV.U32 R4, RZ, RZ, R8 ;  /* 0x000000ffff045224 */ /* 0x001fe200078e0008 */
[----:B------:R-:W-:Y:S01]  /*62f0*/  F2FP.BF16.F32.PACK_AB R85, RZ, R85 ;  /* 0x00000055ff55723e */ /* 0x000fe200000010ff */
[----:B------:R-:W-:Y:S01]  /*6300*/  @P5 IMAD.MOV.U32 R5, RZ, RZ, R9 ;  /* 0x000000ffff055224 */ /* 0x000fe200078e0009 */
[----:B------:R-:W-:-:S02]  /*6310*/  F2FP.BF16.F32.PACK_AB R86, RZ, R86 ;  /* 0x00000056ff56723e */ /* 0x000fc400000010ff */
[----:B------:R-:W-:Y:S02]  /*6320*/  F2FP.BF16.F32.PACK_AB R87, RZ, R87 ;  /* 0x00000057ff57723e */ /* 0x000fe400000010ff */
[----:B------:R0:W-:Y:S01]  /*6330*/  @P5 STG.E.U16 desc[UR36][R4.64+0xd2], R79 ;  /* 0x0000d24f04005986 */ /* 0x0001e2000c101524 */
[C---:B------:R-:W-:Y:S02]  /*6340*/  ISETP.GT.AND P5, PT, R3.reuse, RZ, P3 ;  /* 0x000000ff0300720c */ /* 0x040fe40001fa4270 */
[----:B------:R-:W-:-:S11]  /*6350*/  ISETP.GT.AND P3, PT, R3, 0x8, P3 ;  /* 0x000000080300780c */ /* 0x000fd60001f64270 */
[----:B0-----:R-:W-:Y:S02]  /*6360*/  @P5 IMAD.MOV.U32 R4, RZ, RZ, R6 ;  /* 0x000000ffff045224 */ /* 0x001fe400078e0006 */
[----:B------:R-:W-:-:S05]  /*6370*/  @P5 IMAD.MOV.U32 R5, RZ, RZ, R7 ;  /* 0x000000ffff055224 */ /* 0x000fca00078e0007 */
[----:B------:R0:W-:Y:S01]  /*6380*/  @P5 STG.E.U16 desc[UR36][R4.64+0xe0], R80 ;  /* 0x0000e05004005986 */ /* 0x0001e2000c101524 */
[C---:B------:R-:W-:Y:S02]  /*6390*/  ISETP.GT.AND P5, PT, R3.reuse, RZ, P0 ;  /* 0x000000ff0300720c */ /* 0x040fe400007a4270 */
[----:B------:R-:W-:Y:S01]  /*63a0*/  ISETP.GT.AND P0, PT, R3, 0x8, P0 ;  /* 0x000000080300780c */ /* 0x000fe20000704270 */
[----:B0-----:R-:W-:Y:S02]  /*63b0*/  @P4 IMAD.MOV.U32 R4, RZ, RZ, R6 ;  /* 0x000000ffff044224 */ /* 0x001fe400078e0006 */
[----:B------:R-:W-:-:S05]  /*63c0*/  @P4 IMAD.MOV.U32 R5, RZ, RZ, R7 ;  /* 0x000000ffff054224 */ /* 0x000fca00078e0007 */
[----:B------:R0:W-:Y:S01]  /*63d0*/  @P4 STG.E.U16 desc[UR36][R4.64+0xe2], R81 ;  /* 0x0000e25104004986 */ /* 0x0001e2000c101524 */
[C---:B------:R-:W-:Y:S02]  /*63e0*/  ISETP.GT.AND P4, PT, R3.reuse, RZ, P1 ;  /* 0x000000ff0300720c */ /* 0x040fe40000f84270 */
[----:B------:R-:W-:Y:S01]  /*63f0*/  ISETP.GT.AND P1, PT, R3, 0x8, P1 ;  /* 0x000000080300780c */ /* 0x000fe20000f24270 */
[----:B0-----:R-:W-:Y:S02]  /*6400*/  @P3 IMAD.MOV.U32 R4, RZ, RZ, R8 ;  /* 0x000000ffff043224 */ /* 0x001fe400078e0008 */
[----:B------:R-:W-:-:S05]  /*6410*/  @P3 IMAD.MOV.U32 R5, RZ, RZ, R9 ;  /* 0x000000ffff053224 */ /* 0x000fca00078e0009 */
[----:B------:R0:W-:Y:S02]  /*6420*/  @P3 STG.E.U16 desc[UR36][R4.64+0xe0], R82 ;  /* 0x0000e05204003986 */ /* 0x0001e4000c101524 */
[----:B0-----:R-:W-:Y:S02]  /*6430*/  @P2 IMAD.MOV.U32 R4, RZ, RZ, R8 ;  /* 0x000000ffff042224 */ /* 0x001fe400078e0008 */
[----:B------:R-:W-:-:S05]  /*6440*/  @P2 IMAD.MOV.U32 R5, RZ, RZ, R9 ;  /* 0x000000ffff052224 */ /* 0x000fca00078e0009 */
[----:B------:R0:W-:Y:S02]  /*6450*/  @P2 STG.E.U16 desc[UR36][R4.64+0xe2], R83 ;  /* 0x0000e25304002986 */ /* 0x0001e4000c101524 */
[----:B0-----:R-:W-:Y:S02]  /*6460*/  @P4 IMAD.MOV.U32 R4, RZ, RZ, R6 ;  /* 0x000000ffff044224 */ /* 0x001fe400078e0006 */
[----:B------:R-:W-:-:S05]  /*6470*/  @P4 IMAD.MOV.U32 R5, RZ, RZ, R7 ;  /* 0x000000ffff054224 */ /* 0x000fca00078e0007 */
[----:B------:R0:W-:Y:S04]  /*6480*/  @P4 STG.E.U16 desc[UR36][R4.64+0xf0], R84 ;  /* 0x0000f05404004986 */ /* 0x0001e8000c101524 */
[----:B------:R1:W-:Y:S01]  /*6490*/  @P5 STG.E.U16 desc[UR36][R6.64+0xf2], R85 ;  /* 0x0000f25506005986 */ /* 0x0003e2000c101524 */
[----:B0-----:R-:W-:Y:S02]  /*64a0*/  @P1 IMAD.MOV.U32 R4, RZ, RZ, R8 ;  /* 0x000000ffff041224 */ /* 0x001fe400078e0008 */
[----:B------:R-:W-:-:S05]  /*64b0*/  @P1 IMAD.MOV.U32 R5, RZ, RZ, R9 ;  /* 0x000000ffff051224 */ /* 0x000fca00078e0009 */
[----:B------:R1:W-:Y:S04]  /*64c0*/  @P1 STG.E.U16 desc[UR36][R4.64+0xf0], R86 ;  /* 0x0000f05604001986 */ /* 0x0003e8000c101524 */
[----:B------:R1:W-:Y:S02]  /*64d0*/  @P0 STG.E.U16 desc[UR36][R8.64+0xf2], R87 ;  /* 0x0000f25708000986 */ /* 0x0003e4000c101524 */
.L_x_158:
[----:B------:R-:W-:Y:S05]  /*64e0*/  BSYNC B0 ;  /* 0x0000000000007941 */ /* 0x000fea0003800000 */
.L_x_32:
[----:B------:R-:W-:Y:S01]  /*64f0*/  IADD3 R16, P0, R16, UR38, RZ ;  /* 0x0000002610107c10 */ /* 0x000fe2000ff1e0ff */
[----:B------:R-:W-:Y:S01]  /*6500*/  ULDC.64 UR4, c[0x0][0x650] ;  /* 0x0001940000047ab9 */ /* 0x000fe20000000a00 */
[----:B------:R-:W-:Y:S01]  /*6510*/  PRMT R3, RZ, 0x7610, R3 ;  /* 0x00007610ff037816 */ /* 0x000fe20000000003 */
[----:B------:R-:W-:Y:S01]  /*6520*/  IMAD.MOV.U32 R100, RZ, RZ, -0x1 ;  /* 0xffffffffff647424 */ /* 0x000fe200078e00ff */
[----:B------:R-:W-:Y:S01]  /*6530*/  IADD3.X R17, R17, UR41, RZ, P0, !PT ;  /* 0x0000002911117c10 */ /* 0x000fe200087fe4ff */
[----:B------:R-:W-:Y:S01]  /*6540*/  IMAD.MOV.U32 R101, RZ, RZ, -0x1 ;  /* 0xffffffffff657424 */ /* 0x000fe200078e00ff */
[----:B------:R-:W-:-:S04]  /*6550*/  ISETP.GE.U32.AND P0, PT, R16, UR4, PT ;  /* 0x0000000410007c0c */ /* 0x000fc8000bf06070 */
[----:B------:R-:W-:-:S13]  /*6560*/  ISETP.GE.U32.AND.EX P0, PT, R17, UR5, PT, P0 ;  /* 0x0000000511007c0c */ /* 0x000fda000bf06100 */
[----:B------:R-:W-:Y:S05]  /*6570*/  @P0 BRA `(.L_x_159) ;  /* 0x00000004004c0947 */ /* 0x000fea0003800000 */
[----:B------:R-:W0:Y:S01]  /*6580*/  LDC.64 R10, c[0x0][0x628] ;  /* 0x00018a00ff0a7b82 */ /* 0x000e220000000a00 */
[----:B---3--:R-:W3:Y:S01]  /*6590*/  S2R R12, SR_CTAID.X ;  /* 0x00000000000c7919 */ /* 0x008ee20000002500 */
[----:B-12-4-:R-:W-:Y:S02]  /*65a0*/  IMAD.MOV.U32 R8, RZ, RZ, R16 ;  /* 0x000000ffff087224 */ /* 0x016fe400078e0010 */
[----:B------:R-:W-:Y:S01]  /*65b0*/  IMAD.MOV.U32 R9, RZ, RZ, R17 ;  /* 0x000000ffff097224 */ /* 0x000fe200078e0011 */
[----:B------:R-:W1:Y:S03]  /*65c0*/  S2R R20, SR_CTAID.Y ;  /* 0x0000000000147919 */ /* 0x000e660000002600 */
[----:B------:R-:W2:Y:S08]  /*65d0*/  LDC R0, c[0x0][0x630] ;  /* 0x00018c00ff007b82 */ /* 0x000eb00000000800 */
[----:B------:R-:W4:Y:S01]  /*65e0*/  LDC.64 R14, c[0x0][0x620] ;  /* 0x00018800ff0e7b82 */ /* 0x000f220000000a00 */
[----:B0-----:R-:W-:-:S04]  /*65f0*/  ISETP.NE.U32.AND P0, PT, R10, RZ, PT ;  /* 0x000000ff0a00720c */ /* 0x001fc80003f05070 */
[----:B------:R-:W-:-:S13]  /*6600*/  ISETP.NE.AND.EX P0, PT, R11, RZ, PT, P0 ;  /* 0x000000ff0b00720c */ /* 0x000fda0003f05300 */
[----:B-1234-:R-:W-:Y:S05]  /*6610*/  @!P0 BRA `(.L_x_160) ;  /* 0x0000000000288947 */ /* 0x01efea0003800000 */
        /* <DEDUP_REMOVED lines=10> */
.L_x_160:
[-CC-:B------:R-:W-:Y:S01]  /*66c0*/  SHF.R.U64 R101, R8, R0.reuse, R9.reuse ;  /* 0x0000000008657219 */ /* 0x180fe20000001209 */
[----:B------:R-:W0:Y:S01]  /*66d0*/  LDC.64 R26, c[0x0][0x640] ;  /* 0x00019000ff1a7b82 */ /* 0x000e220000000a00 */
[----:B------:R-:W-:Y:S01]  /*66e0*/  SHF.R.U32.HI R0, RZ, R0, R9 ;  /* 0x00000000ff007219 */ /* 0x000fe20000011609 */
[----:B------:R-:W-:Y:S01]  /*66f0*/  ULDC UR4, c[0x0][0x150] ;  /* 0x0000540000047ab9 */ /* 0x000fe20000000800 */
[----:B------:R-:W-:Y:S02]  /*6700*/  IADD3 R3, P0, RZ, -R101, RZ ;  /* 0x80000065ff037210 */ /* 0x000fe40007f1e0ff */
[----:B------:R-:W-:-:S03]  /*6710*/  I2FP.F32.U32 R7, R12 ;  /* 0x0000000c00077245 */ /* 0x000fc60000201000 */
[----:B------:R-:W1:Y:S01]  /*6720*/  LDC R6, c[0x0][0x618] ;  /* 0x00018600ff067b82 */ /* 0x000e620000000800 */
[----:B------:R-:W-:Y:S02]  /*6730*/  IMAD.X R5, RZ, RZ, ~R0, P0 ;  /* 0x000000ffff057224 */ /* 0x000fe400000e0e00 */
[----:B------:R-:W-:Y:S01]  /*6740*/  FMUL R7, R7, UR4 ;  /* 0x0000000407077c20 */ /* 0x000fe20008400000 */
[----:B------:R-:W-:Y:S01]  /*6750*/  ULDC UR4, c[0x0][0x154] ;  /* 0x0000550000047ab9 */ /* 0x000fe20000000800 */
[-C--:B------:R-:W-:Y:S02]  /*6760*/  IMAD R0, R5, R14.reuse, RZ ;  /* 0x0000000e05007224 */ /* 0x080fe400078e02ff */
[C---:B------:R-:W-:Y:S01]  /*6770*/  IMAD.WIDE.U32 R4, R3.reuse, R14, R16 ;  /* 0x0000000e03047225 */ /* 0x040fe200078e0010 */
[----:B------:R-:W2:Y:S01]  /*6780*/  LDC R8, c[0x0][0x608] ;  /* 0x00018200ff087b82 */ /* 0x000ea20000000800 */
[----:B------:R-:W3:Y:S02]  /*6790*/  F2I.U32.TRUNC.NTZ R7, R7 ;  /* 0x0000000700077305 */ /* 0x000ee4000020f000 */
[----:B------:R-:W-:Y:S01]  /*67a0*/  IMAD R3, R3, R15, R0 ;  /* 0x0000000f03037224 */ /* 0x000fe200078e0200 */
[----:B------:R-:W-:-:S03]  /*67b0*/  I2FP.F32.U32 R0, R20 ;  /* 0x0000001400007245 */ /* 0x000fc60000201000 */
[----:B------:R-:W-:Y:S01]  /*67c0*/  IMAD.IADD R3, R5, 0x1, R3 ;  /* 0x0000000105037824 */ /* 0x000fe200078e0203 */
[----:B------:R-:W4:Y:S01]  /*67d0*/  LDC R11, c[0x0][0x658] ;  /* 0x00019600ff0b7b82 */ /* 0x000f220000000800 */
[----:B0-----:R-:W-:-:S04]  /*67e0*/  ISETP.NE.U32.AND P0, PT, R26, RZ, PT ;  /* 0x000000ff1a00720c */ /* 0x001fc80003f05070 */
[----:B------:R-:W-:-:S03]  /*67f0*/  ISETP.NE.AND.EX P0, PT, R27, RZ, PT, P0 ;  /* 0x000000ff1b00720c */ /* 0x000fc60003f05300 */
[----:B------:R-:W0:Y:S01]  /*6800*/  LDC R9, c[0x0][0x144] ;  /* 0x00005100ff097b82 */ /* 0x000e220000000800 */
[-C--:B-1----:R-:W-:Y:S01]  /*6810*/  SHF.R.U64 R10, R4, R6.reuse, R3 ;  /* 0x00000006040a7219 */ /* 0x082fe20000001203 */
[----:B---3--:R-:W-:Y:S01]  /*6820*/  IMAD.MOV R7, RZ, RZ, -R7 ;  /* 0x000000ffff077224 */ /* 0x008fe200078e0a07 */
[----:B------:R-:W-:Y:S01]  /*6830*/  SHF.R.U32.HI R3, RZ, R6, R3 ;  /* 0x00000006ff037219 */ /* 0x000fe20000011603 */
[----:B------:R-:W-:-:S04]  /*6840*/  FMUL R6, R0, UR4 ;  /* 0x0000000400067c20 */ /* 0x000fc80008400000 */
[----:B------:R-:W1:Y:S01]  /*6850*/  LDC R21, c[0x0][0x148] ;  /* 0x00005200ff157b82 */ /* 0x000e620000000800 */
[----:B------:R3:W0:Y:S01]  /*6860*/  F2I.U32.TRUNC.NTZ R14, R6 ;  /* 0x00000006000e7305 */ /* 0x000622000020f000 */
[-CC-:B--2---:R-:W-:Y:S02]  /*6870*/  SHF.R.U64 R13, R10, R8.reuse, R3.reuse ;  /* 0x000000080a0d7219 */ /* 0x184fe40000001203 */
[----:B------:R-:W-:-:S04]  /*6880*/  SHF.R.U32.HI R0, RZ, R8, R3 ;  /* 0x00000008ff007219 */ /* 0x000fc80000011603 */
[----:B-----5:R-:W2:Y:S01]  /*6890*/  LDC R24, c[0x0][0x648] ;  /* 0x00019200ff187b82 */ /* 0x020ea20000000800 */
[-CC-:B----4-:R-:W-:Y:S02]  /*68a0*/  SHF.R.U64 R15, R13, R11.reuse, R0.reuse ;  /* 0x0000000b0d0f7219 */ /* 0x190fe40000001200 */
[----:B------:R-:W-:-:S03]  /*68b0*/  SHF.R.U32.HI R5, RZ, R11, R0 ;  /* 0x0000000bff057219 */ /* 0x000fc60000011600 */
[----:B------:R-:W-:Y:S02]  /*68c0*/  IMAD.MOV.U32 R4, RZ, RZ, R15 ;  /* 0x000000ffff047224 */ /* 0x000fe400078e000f */
[----:B------:R-:W4:Y:S01]  /*68d0*/  LDC R28, c[0x0][0x638] ;  /* 0x00018e00ff1c7b82 */ /* 0x000f220000000800 */
[----:B0-----:R-:W-:-:S07]  /*68e0*/  IMAD R25, R9, R7, R12 ;  /* 0x0000000709197224 */ /* 0x001fce00078e020c */
[----:B------:R-:W0:Y:S08]  /*68f0*/  LDC R29, c[0x0][0x610] ;  /* 0x00018400ff1d7b82 */ /* 0x000e300000000800 */
[----:B------:R-:W0:Y:S01]  /*6900*/  LDC R30, c[0x0][0x600] ;  /* 0x00018000ff1e7b82 */ /* 0x000e220000000800 */
[----:B-123--:R-:W-:Y:S05]  /*6910*/  @!P0 BRA `(.L_x_161) ;  /* 0x0000000000288947 */ /* 0x00efea0003800000 */
[----:B------:R-:W1:Y:S02]  /*6920*/  LDC R0, c[0x0][0x64c] ;  /* 0x00019300ff007b82 */ /* 0x000e640000000800 */
[----:B-1----:R-:W-:-:S05]  /*6930*/  IADD3 R3, P0, R15, R0, RZ ;  /* 0x000000000f037210 */ /* 0x002fca0007f1e0ff */
        /* <DEDUP_REMOVED lines=8> */
.L_x_161:
[----:B------:R-:W-:Y:S01]  /*69c0*/  ISETP.NE.AND P0, PT, R2, 0x1, PT ;  /* 0x000000010200780c */ /* 0x000fe20003f05270 */
[----:B------:R-:W-:Y:S01]  /*69d0*/  IMAD.MOV R14, RZ, RZ, -R14 ;  /* 0x000000ffff0e7224 */ /* 0x000fe200078e0a0e */
[----:B------:R-:W-:Y:S02]  /*69e0*/  SHF.R.U64 R3, R4, R24, R5 ;  /* 0x0000001804037219 */ /* 0x000fe40000001205 */
[----:B------:R-:W-:Y:S02]  /*69f0*/  LOP3.LUT R0, R13, R98, RZ, 0xc0, !PT ;  /* 0x000000620d007212 */ /* 0x000fe400078ec0ff */
[----:B------:R-:W-:Y:S01]  /*6a00*/  LOP3.LUT R10, R10, R97, RZ, 0xc0, !PT ;  /* 0x000000610a0a7212 */ /* 0x000fe200078ec0ff */
[----:B------:R-:W-:Y:S02]  /*6a10*/  IMAD.MOV R4, RZ, RZ, -R3 ;  /* 0x000000ffff047224 */ /* 0x000fe400078e0a03 */
[----:B------:R-:W-:Y:S02]  /*6a20*/  IMAD R0, R93, R3, R0 ;  /* 0x000000035d007224 */ /* 0x000fe400078e0200 */
[----:B----4-:R-:W-:-:S02]  /*6a30*/  IMAD R3, R4, R28, R15 ;  /* 0x0000001c04037224 */ /* 0x010fc400078e020f */
[----:B------:R-:W-:Y:S02]  /*6a40*/  @P0 IMAD R25, R21, R14, R20 ;  /* 0x0000000e15190224 */ /* 0x000fe400078e0214 */
[----:B0-----:R-:W-:Y:S02]  /*6a50*/  IMAD R5, R3, R30, R10 ;  /* 0x0000001e03057224 */ /* 0x001fe400078e020a */
[----:B------:R-:W-:Y:S02]  /*6a60*/  IMAD R0, R0, R29, R25 ;  /* 0x0000001d00007224 */ /* 0x000fe400078e0219 */
[----:B------:R-:W-:-:S03]  /*6a70*/  IMAD.MOV.U32 R4, RZ, RZ, 0x1 ;  /* 0x00000001ff047424 */ /* 0x000fc600078e00ff */
[----:B------:R-:W-:Y:S02]  /*6a80*/  SEL R100, R5, R0, !P0 ;  /* 0x0000000005647207 */ /* 0x000fe40004000000 */
[----:B------:R-:W-:Y:S02]  /*6a90*/  PRMT R3, R4, 0x7610, R3 ;  /* 0x0000761004037816 */ /* 0x000fe40000000003 */
[----:B------:R-:W-:-:S07]  /*6aa0*/  SEL R0, R0, R5, !P0 ;  /* 0x0000000500007207 */ /* 0x000fce0004000000 */
.L_x_159:
[----:B------:R-:W-:Y:S01]  /*6ab0*/  UIADD3 UR42, UR43, UR42, URZ ;  /* 0x0000002a2b2a7290 */ /* 0x000fe2000fffe03f */
[----:B------:R-:W-:Y:S01]  /*6ac0*/  LOP3.LUT P0, RZ, R3, 0xff, RZ, 0xc0, !PT ;  /* 0x000000ff03ff7812 */ /* 0x000fe2000780c0ff */
[----:B------:R-:W-:Y:S02]  /*6ad0*/  IMAD.MOV.U32 R103, RZ, RZ, R0 ;  /* 0x000000ffff677224 */ /* 0x000fe400078e0000 */
[----:B------:R-:W-:Y:S02]  /*6ae0*/  USHF.R.U32.HI UR4, URZ, 0x2, UR42 ;  /* 0x000000023f047899 */ /* 0x000fe4000801162a */
[----:B------:R-:W-:Y:S02]  /*6af0*/  UISETP.GT.U32.AND UP1, UPT, UR42, 0x3, UPT ;  /* 0x000000032a00788c */ /* 0x000fe4000bf24070 */
[----:B------:R-:W-:Y:S02]  /*6b00*/  ULOP3.LUT UR4, UR4, 0x1, URZ, 0xc0, !UPT ;  /* 0x0000000104047892 */ /* 0x000fe4000f8ec03f */
[----:B------:R-:W-:-:S02]  /*6b10*/  UISETP.LT.U32.AND UP1, UPT, UR43, 0x4, UP1 ;  /* 0x000000042b00788c */ /* 0x000fc40008f21070 */
[----:B------:R-:W-:Y:S02]  /*6b20*/  UISETP.NE.U32.AND UP0, UPT, UR4, 0x1, UPT ;  /* 0x000000010400788c */ /* 0x000fe4000bf05070 */
[----:B------:R-:W-:Y:S02]  /*6b30*/  USEL UR5, URZ, 0x1, !UP1 ;  /* 0x000000013f057887 */ /* 0x000fe4000c800000 */
[----:B------:R-:W-:Y:S02]  /*6b40*/  UISETP.GT.U32.AND UP0, UPT, UR43, 0x3, !UP0 ;  /* 0x000000032b00788c */ /* 0x000fe4000c704070 */
[----:B------:R-:W-:Y:S02]  /*6b50*/  ULOP3.LUT UR42, UR42, 0x3, URZ, 0xc0, !UPT ;  /* 0x000000032a2a7892 */ /* 0x000fe4000f8ec03f */
[----:B------:R-:W-:-:S04]  /*6b60*/  USEL UR4, URZ, 0x1, !UP0 ;  /* 0x000000013f047887 */ /* 0x000fc8000c000000 */
[----:B------:R-:W-:Y:S01]  /*6b70*/  ULOP3.LUT UR40, UR4, UR40, UR5, 0x96, !UPT ;  /* 0x0000002804287292 */ /* 0x000fe2000f8e9605 */
[----:B------:R-:W-:Y:S11]  /*6b80*/  @P0 BRA `(.L_x_162) ;  /* 0xffffffa8003c0947 */ /* 0x000ff6000383ffff */
[----:B------:R-:W-:Y:S05]  /*6b90*/  EXIT ;  /* 0x000000000000794d */ /* 0x000fea0003800000 */
.L_x_7:
        /* <DEDUP_REMOVED lines=26> */
.L_x_164:
[----:B------:R-:W0:Y:S01]  /*6d40*/  LDC.64 R28, c[0x0][0x640] ;  /* 0x00019000ff1c7b82 */ /* 0x000e220000000a00 */
[-CC-:B------:R-:W-:Y:S01]  /*6d50*/  SHF.R.U64 R21, R14, R6.reuse, R15.reuse ;  /* 0x000000060e157219 */ /* 0x180fe2000000120f */
[----:B------:R-:W-:Y:S01]  /*6d60*/  IMAD.MOV.U32 R30, RZ, RZ, 0x1 ;  /* 0x00000001ff1e7424 */ /* 0x000fe200078e00ff */
[----:B------:R-:W-:Y:S02]  /*6d70*/  SHF.R.U32.HI R6, RZ, R6, R15 ;  /* 0x00000006ff067219 */ /* 0x000fe4000001160f */
[----:B------:R-:W-:-:S03]  /*6d80*/  IADD3 R13, P0, RZ, -R21, RZ ;  /* 0x80000015ff0d7210 */ /* 0x000fc60007f1e0ff */
[----:B------:R-:W1:Y:S02]  /*6d90*/  LDC R12, c[0x0][0x618] ;  /* 0x00018600ff0c7b82 */ /* 0x000e640000000800 */
[----:B------:R-:W-:-:S04]  /*6da0*/  IMAD.X R9, RZ, RZ, ~R6, P0 ;  /* 0x000000ffff097224 */ /* 0x000fc800000e0e06 */
[-C--:B------:R-:W-:Y:S02]  /*6db0*/  IMAD R6, R9, R24.reuse, RZ ;  /* 0x0000001809067224 */ /* 0x080fe400078e02ff */
[----:B------:R-:W2:Y:S01]  /*6dc0*/  LDC R14, c[0x0][0x608] ;  /* 0x00018200ff0e7b82 */ /* 0x000ea20000000800 */
[----:B------:R-:W-:-:S04]  /*6dd0*/  IMAD.WIDE.U32 R8, R13, R24, R16 ;  /* 0x000000180d087225 */ /* 0x000fc800078e0010 */
[----:B------:R-:W-:-:S03]  /*6de0*/  IMAD R13, R13, R25, R6 ;  /* 0x000000190d0d7224 */ /* 0x000fc600078e0206 */
[----:B------:R-:W3:Y:S01]  /*6df0*/  LDC R27, c[0x0][0x658] ;  /* 0x00019600ff1b7b82 */ /* 0x000ee20000000800 */
[----:B------:R-:W-:Y:S01]  /*6e00*/  IMAD.IADD R9, R9, 0x1, R13 ;  /* 0x0000000109097824 */ /* 0x000fe200078e020d */
[----:B0-----:R-:W-:-:S04]  /*6e10*/  ISETP.NE.U32.AND P0, PT, R28, RZ, PT ;  /* 0x000000ff1c00720c */ /* 0x001fc80003f05070 */
[----:B------:R-:W-:Y:S02]  /*6e20*/  ISETP.NE.AND.EX P0, PT, R29, RZ, PT, P0 ;  /* 0x000000ff1d00720c */ /* 0x000fe40003f05300 */
[----:B------:R-:W0:Y:S01]  /*6e30*/  LDC R22, c[0x0][0x600] ;  /* 0x00018000ff167b82 */ /* 0x000e220000000800 */
[-CC-:B-1----:R-:W-:Y:S01]  /*6e40*/  SHF.R.U64 R10, R8, R12.reuse, R9.reuse ;  /* 0x0000000c080a7219 */ /* 0x182fe20000001209 */
[----:B------:R-:W-:Y:S01]  /*6e50*/  IMAD.MOV.U32 R8, RZ, RZ, -0x1 ;  /* 0xffffffffff087424 */ /* 0x000fe200078e00ff */
[----:B------:R-:W-:-:S05]  /*6e60*/  SHF.R.U32.HI R9, RZ, R12, R9 ;  /* 0x0000000cff097219 */ /* 0x000fca0000011609 */
[----:B------:R-:W1:Y:S01]  /*6e70*/  LDC R24, c[0x0][0x648] ;  /* 0x00019200ff187b82 */ /* 0x000e620000000800 */
[-CC-:B--2---:R-:W-:Y:S02]  /*6e80*/  SHF.R.U64 R23, R10, R14.reuse, R9.reuse ;  /* 0x0000000e0a177219 */ /* 0x184fe40000001209 */
[----:B------:R-:W-:-:S05]  /*6e90*/  SHF.R.U32.HI R6, RZ, R14, R9 ;  /* 0x0000000eff067219 */ /* 0x000fca0000011609 */
[----:B------:R-:W2:Y:S01]  /*6ea0*/  LDC R26, c[0x0][0x638] ;  /* 0x00018e00ff1a7b82 */ /* 0x000ea20000000800 */
[-C--:B---3--:R-:W-:Y:S02]  /*6eb0*/  SHF.L.U32 R8, R8, R27.reuse, RZ ;  /* 0x0000001b08087219 */ /* 0x088fe400000006ff */
[-CC-:B------:R-:W-:Y:S02]  /*6ec0*/  SHF.R.U64 R25, R23, R27.reuse, R6.reuse ;  /* 0x0000001b17197219 */ /* 0x180fe40000001206 */
[----:B------:R-:W-:Y:S02]  /*6ed0*/  LOP3.LUT R32, RZ, R8, RZ, 0x33, !PT ;  /* 0x00000008ff207212 */ /* 0x000fe400078e33ff */
[----:B------:R-:W-:Y:S01]  /*6ee0*/  SHF.R.U32.HI R9, RZ, R27, R6 ;  /* 0x0000001bff097219 */ /* 0x000fe20000011606 */
[----:B------:R-:W3:Y:S01]  /*6ef0*/  LDC R31, c[0x0][0x610] ;  /* 0x00018400ff1f7b82 */ /* 0x000ee20000000800 */
[----:B------:R-:W-:Y:S01]  /*6f00*/  IMAD.MOV.U32 R8, RZ, RZ, R25 ;  /* 0x000000ffff087224 */ /* 0x000fe200078e0019 */
[----:B------:R-:W-:Y:S06]  /*6f10*/  @!P0 BRA `(.L_x_165) ;  /* 0x0000000000288947 */ /* 0x000fec0003800000 */
        /* <DEDUP_REMOVED lines=10> */
.L_x_165:
[----:B------:R-:W-:Y:S02]  /*6fc0*/  ISETP.NE.AND P0, PT, R2, 0x1, PT ;  /* 0x000000010200780c */ /* 0x000fe40003f05270 */
[----:B-1----:R-:W-:Y:S01]  /*6fd0*/  SHF.R.U64 R6, R8, R24, R9 ;  /* 0x0000001808067219 */ /* 0x002fe20000001209 */
[----:B0-----:R-:W-:Y:S01]  /*6fe0*/  VIADD R9, R22, 0xffffffff ;  /* 0xffffffff16097836 */ /* 0x001fe20000000000 */
[----:B------:R-:W-:Y:S02]  /*6ff0*/  SHF.L.U32 R30, R30, R27, RZ ;  /* 0x0000001b1e1e7219 */ /* 0x000fe400000006ff */
[----:B------:R-:W-:Y:S01]  /*7000*/  LOP3.LUT R5, R23, R32, RZ, 0xc0, !PT ;  /* 0x0000002017057212 */ /* 0x000fe200078ec0ff */
[----:B------:R-:W-:-:S04]  /*7010*/  IMAD.MOV R8, RZ, RZ, -R6 ;  /* 0x000000ffff087224 */ /* 0x000fc800078e0a06 */
[----:B------:R-:W-:Y:S01]  /*7020*/  IMAD R6, R30, R6, R5 ;  /* 0x000000061e067224 */ /* 0x000fe200078e0205 */
[----:B------:R-:W-:Y:S01]  /*7030*/  LOP3.LUT R5, R10, R9, RZ, 0xc0, !PT ;  /* 0x000000090a057212 */ /* 0x000fe200078ec0ff */
[----:B------:R-:W-:Y:S02]  /*7040*/  @P0 IMAD R3, R7, R20, R4 ;  /* 0x0000001407030224 */ /* 0x000fe400078e0204 */
[----:B--2---:R-:W-:Y:S02]  /*7050*/  IMAD R4, R8, R26, R25 ;  /* 0x0000001a08047224 */ /* 0x004fe400078e0219 */
[----:B---3--:R-:W-:Y:S02]  /*7060*/  IMAD R3, R6, R31, R3 ;  /* 0x0000001f06037224 */ /* 0x008fe400078e0203 */
[----:B------:R-:W-:Y:S02]  /*7070*/  IMAD R4, R4, R22, R5 ;  /* 0x0000001604047224 */ /* 0x000fe400078e0205 */
[----:B------:R-:W-:-:S02]  /*7080*/  IMAD.MOV.U32 R8, RZ, RZ, 0x1 ;  /* 0x00000001ff087424 */ /* 0x000fc400078e00ff */
[----:B------:R-:W-:Y:S01]  /*7090*/  IMAD.MOV.U32 R6, RZ, RZ, R21 ;  /* 0x000000ffff067224 */ /* 0x000fe200078e0015 */
[----:B------:R-:W-:Y:S02]  /*70a0*/  SEL R13, R4, R3, !P0 ;  /* 0x00000003040d7207 */ /* 0x000fe40004000000 */
[----:B------:R-:W-:-:S07]  /*70b0*/  SEL R19, R3, R4, !P0 ;  /* 0x0000000403137207 */ /* 0x000fce0004000000 */
.L_x_163:
[----:B------:R-:W-:-:S08]  /*70c0*/  NOP ;  /* 0x0000000000007918 */ /* 0x000fd00000000000 */
[----:B------:R-:W0:-:S00]  /*70d0*/  USETMAXREG.DEALLOC.CTAPOOL 0x28 ;  /* 0x00000028000079c8 */ /* 0x000e0000080e0500 */
[----:B0-----:R-:W-:-:S13]  /*70e0*/  ISETP.NE.AND P0, PT, R0, RZ, PT ;  /* 0x000000ff0000720c */ /* 0x001fda0003f05270 */
[----:B------:R-:W-:Y:S05]  /*70f0*/  @P0 EXIT ;  /* 0x000000000000094d */ /* 0x000fea0003800000 */
[----:B------:R-:W-:Y:S01]  /*7100*/  LOP3.LUT P0, RZ, R8, 0xff, RZ, 0xc0, !PT ;  /* 0x000000ff08ff7812 */ /* 0x000fe2000780c0ff */
[----:B------:R-:W-:Y:S02]  /*7110*/  IMAD.MOV.U32 R10, RZ, RZ, 0x1 ;  /* 0x00000001ff0a7424 */ /* 0x000fe400078e00ff */
[----:B------:R-:W-:-:S10]  /*7120*/  IMAD.MOV.U32 R9, RZ, RZ, RZ ;  /* 0x000000ffff097224 */ /* 0x000fd400078e00ff */
[----:B------:R-:W-:Y:S05]  /*7130*/  @!P0 BRA `(.L_x_166) ;  /* 0x0000000c00988947 */ /* 0x000fea0003800000 */
[----:B------:R-:W0:Y:S01]  /*7140*/  LDC R0, c[0x0][0x28c] ;  /* 0x0000a300ff007b82 */ /* 0x000e220000000800 */
[----:B------:R-:W-:Y:S01]  /*7150*/  UMOV UR7, 0x1 ;  /* 0x0000000100077882 */ /* 0x000fe20000000000 */
[----:B------:R-:W-:Y:S01]  /*7160*/  ULDC UR14, c[0x0][0x658] ;  /* 0x00019600000e7ab9 */ /* 0x000fe20000000800 */
[----:B------:R-:W-:Y:S01]  /*7170*/  UMOV UR6, 0xffffffff ;  /* 0xffffffff00067882 */ /* 0x000fe20000000000 */
[----:B------:R-:W-:Y:S01]  /*7180*/  BSSY B0, `(.L_x_166) ;  /* 0x00000e1000007945 */ /* 0x000fe20003800000 */
[----:B------:R-:W-:Y:S01]  /*7190*/  USHF.L.U32 UR6, UR6, UR14, URZ ;  /* 0x0000000e06067299 */ /* 0x000fe2000800063f */
[----:B------:R-:W-:Y:S01]  /*71a0*/  LOP3.LUT R12, R18, 0x2, RZ, 0xfc, !PT ;  /* 0x00000002120c7812 */ /* 0x000fe200078efcff */
[----:B------:R-:W-:Y:S01]  /*71b0*/  IMAD.MOV.U32 R10, RZ, RZ, 0x1 ;  /* 0x00000001ff0a7424 */ /* 0x000fe200078e00ff */
[----:B------:R-:W1:Y:S01]  /*71c0*/  S2UR UR5, SR_CgaCtaId ;  /* 0x00000000000579c3 */ /* 0x000e620000008800 */
[----:B------:R-:W-:Y:S01]  /*71d0*/  IMAD.MOV.U32 R9, RZ, RZ, RZ ;  /* 0x000000ffff097224 */ /* 0x000fe200078e00ff */
[----:B------:R-:W-:Y:S01]  /*71e0*/  ULDC UR13, c[0x0][0x600] ;  /* 0x00018000000d7ab9 */ /* 0x000fe20000000800 */
[----:B------:R-:W-:Y:S01]  /*71f0*/  UMOV UR23, 0x5 ;  /* 0x0000000500177882 */ /* 0x000fe20000000000 */
[----:B------:R-:W-:-:S02]  /*7200*/  UIADD3 UR13, UR13, -0x1, URZ ;  /* 0xffffffff0d0d7890 */ /* 0x000fc4000fffe03f */
[----:B------:R-:W-:Y:S02]  /*7210*/  USHF.L.U32 UR14, UR7, UR14, URZ ;  /* 0x0000000e070e7299 */ /* 0x000fe4000800063f */
[----:B------:R-:W-:Y:S01]  /*7220*/  ULOP3.LUT UR21, URZ, UR6, URZ, 0x33, !UPT ;  /* 0x000000063f157292 */ /* 0x000fe2000f8e333f */
[----:B------:R-:W-:Y:S01]  /*7230*/  ULDC.64 UR30, c[0x0][0x198] ;  /* 0x00006600001e7ab9 */ /* 0x000fe20000000a00 */
[----:B0-----:R-:W-:-:S05]  /*7240*/  VIADD R0, R0, 0x7f ;  /* 0x0000007f00007836 */ /* 0x001fca0000000000 */
[----:B------:R-:W-:Y:S01]  /*7250*/  SHF.R.S32.HI R3, RZ, 0x1f, R0 ;  /* 0x0000001fff037819 */ /* 0x000fe20000011400 */
[----:B-1----:R-:W-:-:S03]  /*7260*/  ULOP3.LUT UR4, UR5, 0x1, URZ, 0xc0, !UPT ;  /* 0x0000000105047892 */ /* 0x002fc6000f8ec03f */
[----:B------:R-:W-:Y:S01]  /*7270*/  LEA.HI R3, R3, R0, RZ, 0x7 ;  /* 0x0000000003037211 */ /* 0x000fe200078f38ff */
[----:B------:R-:W-:Y:S01]  /*7280*/  USHF.R.U32.HI UR37, URZ, 0x1, UR5 ;  /* 0x000000013f257899 */ /* 0x000fe20008011605 */
[----:B------:R-:W-:Y:S01]  /*7290*/  IMAD.MOV.U32 R0, RZ, RZ, 0x1 ;  /* 0x00000001ff007424 */ /* 0x000fe200078e00ff */
[----:B------:R-:W-:Y:S01]  /*72a0*/  USHF.L.U32 UR15, UR5, 0x6, URZ ;  /* 0x00000006050f7899 */ /* 0x000fe2000800063f */
[--C-:B------:R-:W-:Y:S01]  /*72b0*/  SHF.R.S32.HI R8, RZ, 0x7, R3.reuse ;  /* 0x00000007ff087819 */ /* 0x100fe20000011403 */
[----:B------:R-:W-:Y:S02]  /*72c0*/  USHF.L.U32 UR40, UR5, 0xc, URZ ;  /* 0x0000000c05287899 */ /* 0x000fe4000800063f */
[----:B------:R-:W-:Y:S01]  /*72d0*/  ULOP3.LUT UR5, UR5, 0xfffffffe, URZ, 0xc0, !UPT ;  /* 0xfffffffe05057892 */ /* 0x000fe2000f8ec03f */
[----:B------:R-:W-:Y:S01]  /*72e0*/  PRMT R3, R0, 0x7610, R3 ;  /* 0x0000761000037816 */ /* 0x000fe20000000003 */
[----:B------:R-:W-:Y:S01]  /*72f0*/  UISETP.GT.U32.AND UP0, UPT, UR4, 0xffff, UPT ;  /* 0x0000ffff0400788c */ /* 0x000fe2000bf04070 */
[----:B------:R-:W-:Y:S01]  /*7300*/  VIADD R0, R8, 0x1 ;  /* 0x0000000108007836 */ /* 0x000fe20000000000 */
[----:B------:R-:W-:-:S02]  /*7310*/  USHF.L.U32 UR22, UR7, UR5, URZ ;  /* 0x0000000507167299 */ /* 0x000fc4000800063f */
[----:B------:R-:W-:Y:S02]  /*7320*/  ULOP3.LUT UR5, UR5, 0x1, URZ, 0xfc, !UPT ;  /* 0x0000000105057892 */ /* 0x000fe4000f8efc3f */
[----:B------:R-:W-:Y:S02]  /*7330*/  USEL UR4, UR4, 0xffff, !UP0 ;  /* 0x0000ffff04047887 */ /* 0x000fe4000c000000 */
[----:B------:R-:W-:Y:S02]  /*7340*/  USHF.L.U32 UR5, UR7, UR5, URZ ;  /* 0x0000000507057299 */ /* 0x000fe4000800063f */
[----:B------:R-:W-:Y:S02]  /*7350*/  ULOP3.LUT UR4, UR4, 0xffff, URZ, 0xc0, !UPT ;  /* 0x0000ffff04047892 */ /* 0x000fe4000f8ec03f */
[----:B------:R-:W-:Y:S02]  /*7360*/  ULOP3.LUT UR15, UR15, 0x40, URZ, 0xc0, !UPT ;  /* 0x000000400f0f7892 */ /* 0x000fe4000f8ec03f */
[----:B------:R-:W-:-:S02]  /*7370*/  ULOP3.LUT UR22, UR22, UR5, URZ, 0xfc, !UPT ;  /* 0x0000000516167292 */ /* 0x000fc4000f8efc3f */
[----:B------:R-:W-:-:S12]  /*7380*/  USHF.L.U32 UR23, UR23, UR4, URZ ;  /* 0x0000000417177299 */ /* 0x000fd8000800063f */
.L_x_177:
[----:B------:R-:W-:-:S03]  /*7390*/  UMOV UR4, 0xffffffff ;  /* 0xffffffff00047882 */ /* 0x000fc60000000000 */
[----:B------:R-:W-:Y:S05]  /*73a0*/  BRA.DIV UR4, `(.L_x_167) ;  /* 0x0000000e04e47947 */ /* 0x000fea000b800000 */
[----:B------:R-:W-:-:S13]  /*73b0*/  ELECT P6, URZ, PT ;  /* 0x00000000003f782f */ /* 0x000fda00038c0000 */
.L_x_188:
[----:B------:R-:W0:Y:S01]  /*73c0*/  LDC R4, c[0x0][0x28c] ;  /* 0x0000a300ff047b82 */ /* 0x000e220000000800 */
[----:B------:R-:W-:Y:S01]  /*73d0*/  BSSY B1, `(.L_x_168) ;  /* 0x0000048000017945 */ /* 0x000fe20003800000 */
[----:B0-----:R-:W-:-:S13]  /*73e0*/  ISETP.LT.OR P6, PT, R4, 0x1, !P6 ;  /* 0x000000010400780c */ /* 0x001fda00077c1670 */
[----:B------:R-:W-:Y:S05]  /*73f0*/  @P6 BRA `(.L_x_169) ;  /* 0x0000000400146947 */ /* 0x000fea0003800000 */
[----:B------:R-:W-:Y:S01]  /*7400*/  LEA R19, R19, UR37, 0x1 ;  /* 0x0000002513137c11 */ /* 0x000fe2000f8e08ff */
[----:B------:R-:W-:Y:S01]  /*7410*/  IMAD.MOV.U32 R21, RZ, RZ, RZ ;  /* 0x000000ffff157224 */ /* 0x000fe200078e00ff */
[----:B------:R-:W-:Y:S01]  /*7420*/  LEA R15, R13, UR15, 0x7 ;  /* 0x0000000f0d0f7c11 */ /* 0x000fe2000f8e38ff */
[----:B------:R-:W-:Y:S02]  /*7430*/  IMAD.MOV.U32 R4, RZ, RZ, R0 ;  /* 0x000000ffff047224 */ /* 0x000fe400078e0000 */
[----:B------:R-:W-:Y:S02]  /*7440*/  IMAD.MOV.U32 R5, RZ, RZ, R10 ;  /* 0x000000ffff057224 */ /* 0x000fe400078e000a */
[----:B------:R-:W-:Y:S02]  /*7450*/  IMAD.MOV.U32 R7, RZ, RZ, R9 ;  /* 0x000000ffff077224 */ /* 0x000fe400078e0009 */
[----:B------:R-:W-:-:S07]  /*7460*/  IMAD.SHL.U32 R19, R19, 0x40, RZ ;  /* 0x0000004013137824 */ /* 0x000fce00078e00ff */
.L_x_172:
[----:B------:R-:W0:Y:S01]  /*7470*/  S2R R14, SR_CgaCtaId ;  /* 0x00000000000e7919 */ /* 0x000e220000008800 */
[----:B------:R-:W-:Y:S02]  /*7480*/  MOV R13, 0x400 ;  /* 0x00000400000d7802 */ /* 0x000fe40000000f00 */
[----:B------:R-:W-:Y:S02]  /*7490*/  ISETP.NE.AND P1, PT, R11, RZ, PT ;  /* 0x000000ff0b00720c */ /* 0x000fe40003f25270 */
[----:B0-----:R-:W-:Y:S02]  /*74a0*/  LEA R22, R14, R13, 0x18 ;  /* 0x0000000d0e167211 */ /* 0x001fe400078ec0ff */
[----:B------:R-:W-:-:S09]  /*74b0*/  SHF.L.U32 R13, R5, 0x1f, RZ ;  /* 0x0000001f050d7819 */ /* 0x000fd200000006ff */
[----:B------:R-:W0:Y:S01]  /*74c0*/  @!P1 LDC R14, c[0x0][0x500] ;  /* 0x00014000ff0e9b82 */ /* 0x000e220000000800 */
[----:B------:R-:W-:-:S04]  /*74d0*/  IMAD R20, R7, 0x8, R22 ;  /* 0x0000000807147824 */ /* 0x000fc800078e0216 */
[----:B------:R-:W1:Y:S02]  /*74e0*/  SYNCS.PHASECHK.TRANS64.TRYWAIT P0, [R20+URZ+0x20], R13 ;  /* 0x0000200d140075a7 */ /* 0x000e64000800017f */
[----:B-1----:R-:W-:Y:S05]  /*74f0*/  @!P0 BRA `(.L_x_170) ;  /* 0x0000000c00b08947 */ /* 0x002fea0003800000 */
.L_x_189:
[----:B-1----:R-:W-:Y:S01]  /*7500*/  PRMT R13, R12, 0x9910, RZ ;  /* 0x000099100c0d7816 */ /* 0x002fe200000000ff */
[----:B0-----:R0:W-:Y:S03]  /*7510*/  @!P1 SYNCS.ARRIVE.TRANS64 RZ, [R20+URZ], R14 ;  /* 0x0000000e14ff99a7 */ /* 0x0011e6000800003f */
[----:B------:R-:W-:-:S13]  /*7520*/  ISETP.NE.AND P0, PT, R13, 0x2, PT ;  /* 0x000000020d00780c */ /* 0x000fda0003f05270 */
[----:B0-----:R-:W-:Y:S05]  /*7530*/  @P0 BRA `(.L_x_171) ;  /* 0x0000000000040947 */ /* 0x001fea0003800000 */
[----:B------:R-:W-:Y:S01]  /*7540*/  BPT.TRAP 0x1 ;  /* 0x000000040000795c */ /* 0x000fe20000300000 */
.L_x_171:
[----:B------:R-:W-:Y:S01]  /*7550*/  R2UR UR8, R7 ;  /* 0x00000000070872ca */ /* 0x000fe200000e0000 */
[----:B------:R-:W-:Y:S01]  /*7560*/  VIADD R4, R4, 0xffffffff ;  /* 0xffffffff04047836 */ /* 0x000fe20000000000 */
[----:B------:R-:W-:Y:S01]  /*7570*/  R2UR UR10, R22 ;  /* 0x00000000160a72ca */ /* 0x000fe200000e0000 */
[----:B------:R-:W-:Y:S01]  /*7580*/  UIADD3 UR4, UP0, UR30, 0xf0, URZ ;  /* 0x000000f01e047890 */ /* 0x000fe2000ff1e03f */
[----:B------:R-:W-:Y:S01]  /*7590*/  R2UR UR34, R21 ;  /* 0x00000000152272ca */ /* 0x000fe200000e0000 */
[----:B------:R-:W-:Y:S01]  /*75a0*/  UIADD3 UR42, UP1, UR30, 0x1f0, URZ ;  /* 0x000001f01e2a7890 */ /* 0x000fe2000ff3e03f */
[----:B------:R-:W-:Y:S01]  /*75b0*/  R2UR UR33, R20 ;  /* 0x00000000142172ca */ /* 0x000fe200000e0000 */
[----:B------:R-:W-:Y:S01]  /*75c0*/  UIADD3.X UR5, URZ, UR31, URZ, UP0, !UPT ;  /* 0x0000001f3f057290 */ /* 0x000fe200087fe43f */
[----:B------:R-:W-:Y:S01]  /*75d0*/  R2UR UR35, R19 ;  /* 0x00000000132372ca */ /* 0x000fe200000e0000 */
[----:B------:R-:W-:Y:S01]  /*75e0*/  UPRMT UR29, URZ, 0x5410, UR23 ;  /* 0x000054103f1d7896 */ /* 0x000fe20008000017 */
[----:B------:R-:W-:Y:S01]  /*75f0*/  R2UR UR36, R6 ;  /* 0x00000000062472ca */ /* 0x000fe200000e0000 */
[----:B------:R-:W-:Y:S01]  /*7600*/  UIADD3.X UR43, URZ, UR31, URZ, UP1, !UPT ;  /* 0x0000001f3f2b7290 */ /* 0x000fe20008ffe43f */
[----:B------:R-:W-:Y:S01]  /*7610*/  R2UR UR19, R15 ;  /* 0x000000000f1372ca */ /* 0x000fe200000e0000 */
[----:B------:R-:W-:Y:S01]  /*7620*/  USHF.L.U32 UR8, UR8, 0xe, URZ ;  /* 0x0000000e08087899 */ /* 0x000fe2000800063f */
[----:B------:R-:W-:Y:S01]  /*7630*/  ISETP.GT.AND P1, PT, R4, 0x1, PT ;  /* 0x000000010400780c */ /* 0x000fe20003f24270 */
[----:B------:R-:W-:Y:S01]  /*7640*/  UPRMT UR44, URZ, 0x5410, UR22 ;  /* 0x000054103f2c7896 */ /* 0x000fe20008000016 */
[----:B------:R-:W-:Y:S01]  /*7650*/  VIADD R7, R7, 0x1 ;  /* 0x0000000107077836 */ /* 0x000fe20000000000 */
[----:B------:R-:W-:Y:S01]  /*7660*/  ULEA UR9, UR37, UR8, 0xc ;  /* 0x0000000825097291 */ /* 0x000fe2000f8e603f */
[----:B------:R-:W-:Y:S01]  /*7670*/  VIADD R21, R21, 0x80 ;  /* 0x0000008015157836 */ /* 0x000fe20000000000 */
[----:B------:R-:W-:-:S02]  /*7680*/  ULOP3.LUT UR8, UR8, 0x1000, UR40, 0xf8, !UPT ;  /* 0x0000100008087892 */ /* 0x000fc4000f8ef828 */
[----:B------:R-:W-:Y:S01]  /*7690*/  ULEA UR24, UR9, UR10, 0x1 ;  /* 0x0000000a09187291 */ /* 0x000fe2000f8e083f */
[C---:B------:R-:W-:Y:S01]  /*76a0*/  ISETP.NE.AND P0, PT, R7.reuse, 0x4, PT ;  /* 0x000000040700780c */ /* 0x040fe20003f05270 */
[----:B------:R-:W-:Y:S02]  /*76b0*/  ULEA UR8, UR8, UR10, 0x1 ;  /* 0x0000000a08087291 */ /* 0x000fe4000f8e083f */
[----:B------:R-:W-:Y:S01]  /*76c0*/  UIADD3 UR32, UR24, 0x100, URZ ;  /* 0x0000010018207890 */ /* 0x000fe2000fffe03f */
[----:B------:R-:W-:Y:S01]  /*76d0*/  SEL R14, RZ, 0x1, P0 ;  /* 0x00000001ff0e7807 */ /* 0x000fe20000000000 */
[----:B------:R-:W-:Y:S01]  /*76e0*/  UIADD3 UR26, UR34, 0x40, URZ ;  /* 0x00000040221a7890 */ /* 0x000fe2000fffe03f */
[----:B------:R-:W-:Y:S01]  /*76f0*/  SEL R7, R7, RZ, P0 ;  /* 0x000000ff07077207 */ /* 0x000fe20000000000 */
[----:B------:R-:W-:Y:S01]  /*7700*/  UIADD3 UR24, UR24, 0x4100, URZ ;  /* 0x0000410018187890 */ /* 0x000fe2000fffe03f */
[----:B------:R-:W-:Y:S01]  /*7710*/  LOP3.LUT R5, R5, R14, RZ, 0x3c, !PT ;  /* 0x0000000e05057212 */ /* 0x000fe200078e3cff */
[----:B------:R-:W-:-:S02]  /*7720*/  UIADD3 UR16, UR8, 0x20100, URZ ;  /* 0x0002010008107890 */ /* 0x000fc4000fffe03f */
[----:B------:R-:W-:Y:S01]  /*7730*/  UIADD3 UR8, UR8, 0x24100, URZ ;  /* 0x0002410008087890 */ /* 0x000fe2000fffe03f */
[----:B------:R-:W-:Y:S01]  /*7740*/  UMOV UR6, 0x0 ;  /* 0x0000000000067882 */ /* 0x000fe20000000000 */
[----:B------:R-:W-:Y:S01]  /*7750*/  UMOV UR7, 0x10000000 ;  /* 0x1000000000077882 */ /* 0x000fe20000000000 */
[----:B------:R-:W-:Y:S01]  /*7760*/  UMOV UR25, UR33 ;  /* 0x0000002100197c82 */ /* 0x000fe20008000000 */
[----:B------:R-:W-:Y:S01]  /*7770*/  UMOV UR27, UR35 ;  /* 0x00000023001b7c82 */ /* 0x000fe20008000000 */
[----:B------:R-:W-:Y:S01]  /*7780*/  UMOV UR28, UR36 ;  /* 0x00000024001c7c82 */ /* 0x000fe20008000000 */
[----:B------:R-:W-:Y:S01]  /*7790*/  UMOV UR17, UR33 ;  /* 0x0000002100117c82 */ /* 0x000fe20008000000 */
[----:B------:R-:W-:Y:S01]  /*77a0*/  UMOV UR18, UR34 ;  /* 0x0000002200127c82 */ /* 0x000fe20008000000 */
[----:B------:R-:W-:Y:S01]  /*77b0*/  UMOV UR20, UR36 ;  /* 0x0000002400147c82 */ /* 0x000fe20008000000 */
[----:B------:R0:W-:Y:S01]  /*77c0*/  UTMALDG.3D.MULTICAST [UR32], [UR4], UR29, desc[UR6] ;  /* 0x00000620040073b4 */ /* 0x0001e2000801181d */
[----:B------:R-:W-:Y:S01]  /*77d0*/  UMOV UR9, UR33 ;  /* 0x0000002100097c82 */ /* 0x000fe20008000000 */
[----:B------:R-:W-:Y:S01]  /*77e0*/  UMOV UR11, UR19 ;  /* 0x00000013000b7c82 */ /* 0x000fe20008000000 */
[----:B------:R-:W-:Y:S01]  /*77f0*/  UMOV UR12, UR36 ;  /* 0x00000024000c7c82 */ /* 0x000fe20008000000 */
[----:B------:R-:W-:Y:S01]  /*7800*/  UMOV UR10, UR26 ;  /* 0x0000001a000a7c82 */ /* 0x000fe20008000000 */
[----:B------:R0:W-:Y:S01]  /*7810*/  UTMALDG.3D.MULTICAST [UR24], [UR4], UR29, desc[UR6] ;  /* 0x00000618040073b4 */ /* 0x0001e2000801181d */
[----:B------:R0:W-:Y:S01]  /*7820*/  UTMALDG.3D.MULTICAST [UR16], [UR42], UR44, desc[UR6] ;  /* 0x000006102a0073b4 */ /* 0x0001e2000801182c */
[----:B------:R0:W-:Y:S02]  /*7830*/  UTMALDG.3D.MULTICAST [UR8], [UR42], UR44, desc[UR6] ;  /* 0x000006082a0073b4 */ /* 0x0001e4000801182c */
[----:B0-----:R-:W-:Y:S05]  /*7840*/  @P1 BRA `(.L_x_172) ;  /* 0xfffffffc00081947 */ /* 0x001fea000383ffff */
.L_x_169:
[----:B------:R-:W-:Y:S05]  /*7850*/  BSYNC B1 ;  /* 0x0000000000017941 */ /* 0x000fea0003800000 */
.L_x_168:
[----:B------:R-:W-:Y:S01]  /*7860*/  LOP3.LUT P1, RZ, R3, 0xff, RZ, 0xc0, !PT ;  /* 0x000000ff03ff7812 */ /* 0x000fe2000782c0ff */
[----:B------:R-:W-:Y:S01]  /*7870*/  IMAD.IADD R9, R8, 0x1, R9 ;  /* 0x0000000108097824 */ /* 0x000fe200078e0209 */
[----:B------:R-:W-:Y:S01]  /*7880*/  IADD3 R16, P2, R16, UR38, RZ ;  /* 0x0000002610107c10 */ /* 0x000fe2000ff5e0ff */
[----:B------:R-:W-:Y:S01]  /*7890*/  ULDC.64 UR4, c[0x0][0x650] ;  /* 0x0001940000047ab9 */ /* 0x000fe20000000a00 */
[----:B------:R-:W-:Y:S01]  /*78a0*/  BSSY B1, `(.L_x_173) ;  /* 0x000006c000017945 */ /* 0x000fe20003800000 */
[----:B------:R-:W-:Y:S01]  /*78b0*/  IMAD.MOV.U32 R19, RZ, RZ, -0x1 ;  /* 0xffffffffff137424 */ /* 0x000fe200078e00ff */
[----:B------:R-:W-:Y:S01]  /*78c0*/  SHF.R.U32.HI R3, RZ, 0x2, R9 ;  /* 0x00000002ff037819 */ /* 0x000fe20000011609 */
[----:B------:R-:W-:Y:S01]  /*78d0*/  IMAD.MOV.U32 R13, RZ, RZ, -0x1 ;  /* 0xffffffffff0d7424 */ /* 0x000fe200078e00ff */
[----:B------:R-:W-:Y:S01]  /*78e0*/  ISETP.GT.U32.AND P0, PT, R9, 0x3, PT ;  /* 0x000000030900780c */ /* 0x000fe20003f04070 */
[----:B------:R-:W-:Y:S01]  /*78f0*/  IMAD.MOV.U32 R6, RZ, RZ, -0x1 ;  /* 0xffffffffff067424 */ /* 0x000fe200078e00ff */
[----:B------:R-:W-:-:S02]  /*7900*/  LOP3.LUT R3, R3, 0x1, RZ, 0xc0, !PT ;  /* 0x0000000103037812 */ /* 0x000fc400078ec0ff */
[----:B------:R-:W-:Y:S01]  /*7910*/  ISETP.LT.U32.AND P0, PT, R8, 0x4, P0 ;  /* 0x000000040800780c */ /* 0x000fe20000701070 */
[----:B------:R-:W0:Y:S01]  /*7920*/  @P1 S2R R5, SR_CgaCtaId ;  /* 0x0000000000051919 */ /* 0x000e220000008800 */
[----:B------:R-:W-:Y:S02]  /*7930*/  @P1 MOV R4, 0x400 ;  /* 0x0000040000041802 */ /* 0x000fe40000000f00 */
[----:B------:R-:W-:Y:S02]  /*7940*/  IADD3.X R17, R17, UR41, RZ, P2, !PT ;  /* 0x0000002911117c10 */ /* 0x000fe400097fe4ff */
[----:B------:R-:W-:Y:S02]  /*7950*/  ISETP.GE.U32.AND P2, PT, R16, UR4, PT ;  /* 0x0000000410007c0c */ /* 0x000fe4000bf46070 */
[----:B------:R-:W-:Y:S02]  /*7960*/  LOP3.LUT R9, R9, 0x3, RZ, 0xc0, !PT ;  /* 0x0000000309097812 */ /* 0x000fe400078ec0ff */
[----:B0-----:R-:W-:-:S04]  /*7970*/  @P1 LEA R4, R5, R4, 0x18 ;  /* 0x0000000405041211 */ /* 0x001fc800078ec0ff */
[----:B------:R0:W-:Y:S01]  /*7980*/  @P1 SYNCS.ARRIVE.TRANS64.A1T0 RZ, [R4+URZ+0x58], RZ ;  /* 0x000058ff04ff19a7 */ /* 0x0001e2000810003f */
[----:B------:R-:W-:Y:S02]  /*7990*/  ISETP.NE.U32.AND P1, PT, R3, 0x1, PT ;  /* 0x000000010300780c */ /* 0x000fe40003f25070 */
[----:B------:R-:W-:Y:S02]  /*79a0*/  SEL R3, RZ, 0x1, !P0 ;  /* 0x00000001ff037807 */ /* 0x000fe40004000000 */
[----:B------:R-:W-:Y:S02]  /*79b0*/  ISETP.GE.U32.AND.EX P0, PT, R17, UR5, PT, P2 ;  /* 0x0000000511007c0c */ /* 0x000fe4000bf06120 */
[----:B------:R-:W-:-:S04]  /*79c0*/  ISETP.GT.U32.AND P1, PT, R8, 0x3, !P1 ;  /* 0x000000030800780c */ /* 0x000fc80004f24070 */
[----:B0-----:R-:W-:-:S04]  /*79d0*/  SEL R4, RZ, 0x1, !P1 ;  /* 0x00000001ff047807 */ /* 0x001fc80004800000 */
[--C-:B------:R-:W-:Y:S02]  /*79e0*/  LOP3.LUT R10, R4, R10, R3.reuse, 0x96, !PT ;  /* 0x0000000a040a7212 */ /* 0x100fe400078e9603 */
[----:B------:R-:W-:Y:S02]  /*79f0*/  PRMT R4, RZ, 0x7610, R4 ;  /* 0x00007610ff047816 */ /* 0x000fe40000000004 */
[----:B------:R-:W-:Y:S01]  /*7a00*/  PRMT R3, RZ, 0x7610, R3 ;  /* 0x00007610ff037816 */ /* 0x000fe20000000003 */
[----:B------:R-:W-:Y:S06]  /*7a10*/  @P0 BRA `(.L_x_174) ;  /* 0x0000000400500947 */ /* 0x000fec0003800000 */
[----:B------:R-:W0:Y:S01]  /*7a20*/  S2R R15, SR_CTAID.X ;  /* 0x00000000000f7919 */ /* 0x000e220000002500 */
[----:B------:R-:W-:Y:S01]  /*7a30*/  ULDC.64 UR4, c[0x0][0x628] ;  /* 0x00018a0000047ab9 */ /* 0x000fe20000000a00 */
[----:B------:R-:W1:Y:S01]  /*7a40*/  LDC R20, c[0x0][0x144] ;  /* 0x00005100ff147b82 */ /* 0x000e620000000800 */
[----:B------:R-:W-:Y:S01]  /*7a50*/  ISETP.NE.U32.AND P0, PT, RZ, UR4, PT ;  /* 0x00000004ff007c0c */ /* 0x000fe2000bf05070 */
[----:B------:R-:W2:Y:S01]  /*7a60*/  S2R R13, SR_CTAID.Y ;  /* 0x00000000000d7919 */ /* 0x000ea20000002600 */
[----:B------:R-:W-:Y:S01]  /*7a70*/  ULDC UR6, c[0x0][0x150] ;  /* 0x0000540000067ab9 */ /* 0x000fe20000000800 */
[----:B------:R-:W-:Y:S01]  /*7a80*/  ULDC UR7, c[0x0][0x630] ;  /* 0x00018c0000077ab9 */ /* 0x000fe20000000800 */
[----:B------:R-:W-:Y:S01]  /*7a90*/  ISETP.NE.AND.EX P0, PT, RZ, UR5, PT, P0 ;  /* 0x00000005ff007c0c */ /* 0x000fe2000bf05300 */
[----:B------:R-:W-:Y:S01]  /*7aa0*/  IMAD.MOV.U32 R4, RZ, RZ, R16 ;  /* 0x000000ffff047224 */ /* 0x000fe200078e0010 */
[----:B0-----:R-:W-:-:S05]  /*7ab0*/  I2FP.F32.U32 R5, R15 ;  /* 0x0000000f00057245 */ /* 0x001fca0000201000 */
[----:B------:R-:W-:Y:S01]  /*7ac0*/  FMUL R21, R5, UR6 ;  /* 0x0000000605157c20 */ /* 0x000fe20008400000 */
[----:B------:R-:W-:-:S05]  /*7ad0*/  IMAD.MOV.U32 R5, RZ, RZ, R17 ;  /* 0x000000ffff057224 */ /* 0x000fca00078e0011 */
[----:B--2---:R-:W-:Y:S05]  /*7ae0*/  @!P0 BRA `(.L_x_175) ;  /* 0x0000000000288947 */ /* 0x004fea0003800000 */
[----:B------:R-:W-:Y:S02]  /*7af0*/  ULDC UR6, c[0x0][0x634] ;  /* 0x00018d0000067ab9 */ /* 0x000fe40000000800 */
[----:B------:R-:W-:-:S05]  /*7b00*/  IADD3 R5, P0, R16, UR6, RZ ;  /* 0x0000000610057c10 */ /* 0x000fca000ff1e0ff */
[----:B------:R-:W-:-:S04]  /*7b10*/  IMAD.X R19, RZ, RZ, R17, P0 ;  /* 0x000000ffff137224 */ /* 0x000fc800000e0611 */
[----:B------:R-:W-:-:S04]  /*7b20*/  IMAD.WIDE.U32 R6, R19, UR4, RZ ;  /* 0x0000000413067c25 */ /* 0x000fc8000f8e00ff */
[----:B------:R-:W-:-:S04]  /*7b30*/  IMAD.WIDE.U32 R6, P0, R5, UR5, R6 ;  /* 0x0000000505067c25 */ /* 0x000fc8000f800006 */
[----:B------:R-:W-:-:S04]  /*7b40*/  IMAD.WIDE.U32 R4, R5, UR4, RZ ;  /* 0x0000000405047c25 */ /* 0x000fc8000f8e00ff */
[----:B------:R-:W-:Y:S01]  /*7b50*/  IMAD.MOV.U32 R4, RZ, RZ, R7 ;  /* 0x000000ffff047224 */ /* 0x000fe200078e0007 */
[----:B------:R-:W-:Y:S01]  /*7b60*/  IADD3 RZ, P1, R5, R6, RZ ;  /* 0x0000000605ff7210 */ /* 0x000fe20007f3e0ff */
[----:B------:R-:W-:-:S04]  /*7b70*/  IMAD.X R5, RZ, RZ, RZ, P0 ;  /* 0x000000ffff057224 */ /* 0x000fc800000e06ff */
[----:B------:R-:W-:-:S08]  /*7b80*/  IMAD.WIDE.U32.X R4, R19, UR5, R4, P1 ;  /* 0x0000000513047c25 */ /* 0x000fd000088e0404 */
.L_x_175:
[--C-:B------:R-:W-:Y:S01]  /*7b90*/  SHF.R.U64 R14, R4, UR7, R5.reuse ;  /* 0x00000007040e7c19 */ /* 0x100fe20008001205 */
[----:B------:R-:W0:Y:S01]  /*7ba0*/  F2I.U32.TRUNC.NTZ R21, R21 ;  /* 0x0000001500157305 */ /* 0x000e22000020f000 */
[----:B------:R-:W-:Y:S01]  /*7bb0*/  SHF.R.U32.HI R4, RZ, UR7, R5 ;  /* 0x00000007ff047c19 */ /* 0x000fe20008011605 */
[----:B------:R-:W-:Y:S01]  /*7bc0*/  ULDC.64 UR4, c[0x0][0x620] ;  /* 0x0001880000047ab9 */ /* 0x000fe20000000a00 */
[----:B------:R-:W-:Y:S01]  /*7bd0*/  IADD3 R7, P0, RZ, -R14, RZ ;  /* 0x8000000eff077210 */ /* 0x000fe20007f1e0ff */
[----:B------:R-:W-:Y:S01]  /*7be0*/  ULDC.64 UR6, c[0x0][0x640] ;  /* 0x0001900000067ab9 */ /* 0x000fe20000000a00 */
[----:B------:R-:W2:Y:S03]  /*7bf0*/  LDC R22, c[0x0][0x148] ;  /* 0x00005200ff167b82 */ /* 0x000ea60000000800 */
[----:B------:R-:W-:Y:S01]  /*7c00*/  IMAD.X R4, RZ, RZ, ~R4, P0 ;  /* 0x000000ffff047224 */ /* 0x000fe200000e0e04 */
[----:B------:R-:W-:-:S03]  /*7c10*/  ISETP.NE.U32.AND P0, PT, RZ, UR6, PT ;  /* 0x00000006ff007c0c */ /* 0x000fc6000bf05070 */
[----:B------:R-:W-:Y:S01]  /*7c20*/  IMAD R6, R4, UR4, RZ ;  /* 0x0000000404067c24 */ /* 0x000fe2000f8e02ff */
[----:B------:R-:W-:Y:S01]  /*7c30*/  ISETP.NE.AND.EX P0, PT, RZ, UR7, PT, P0 ;  /* 0x00000007ff007c0c */ /* 0x000fe2000bf05300 */
[----:B------:R-:W-:Y:S01]  /*7c40*/  IMAD.WIDE.U32 R4, R7, UR4, R16 ;  /* 0x0000000407047c25 */ /* 0x000fe2000f8e0010 */
[----:B------:R-:W-:-:S03]  /*7c50*/  ULDC UR4, c[0x0][0x618] ;  /* 0x0001860000047ab9 */ /* 0x000fc60000000800 */
[----:B------:R-:W-:Y:S01]  /*7c60*/  IMAD R7, R7, UR5, R6 ;  /* 0x0000000507077c24 */ /* 0x000fe2000f8e0206 */
[----:B------:R-:W-:Y:S01]  /*7c70*/  ULDC UR5, c[0x0][0x154] ;  /* 0x0000550000057ab9 */ /* 0x000fe20000000800 */
[----:B0-----:R-:W-:Y:S02]  /*7c80*/  IMAD.MOV R6, RZ, RZ, -R21 ;  /* 0x000000ffff067224 */ /* 0x001fe400078e0a15 */
[----:B------:R-:W-:Y:S02]  /*7c90*/  IMAD.IADD R5, R5, 0x1, R7 ;  /* 0x0000000105057824 */ /* 0x000fe400078e0207 */
[----:B-1----:R-:W-:Y:S01]  /*7ca0*/  IMAD R15, R20, R6, R15 ;  /* 0x00000006140f7224 */ /* 0x002fe200078e020f */
[----:B------:R-:W-:Y:S02]  /*7cb0*/  I2FP.F32.U32 R6, R13 ;  /* 0x0000000d00067245 */ /* 0x000fe40000201000 */
[--C-:B------:R-:W-:Y:S02]  /*7cc0*/  SHF.R.U64 R19, R4, UR4, R5.reuse ;  /* 0x0000000404137c19 */ /* 0x100fe40008001205 */
[----:B------:R-:W-:Y:S01]  /*7cd0*/  SHF.R.U32.HI R4, RZ, UR4, R5 ;  /* 0x00000004ff047c19 */ /* 0x000fe20008011605 */
[----:B------:R-:W-:Y:S01]  /*7ce0*/  FMUL R6, R6, UR5 ;  /* 0x0000000506067c20 */ /* 0x000fe20008400000 */
[----:B------:R-:W-:-:S02]  /*7cf0*/  ULDC UR4, c[0x0][0x608] ;  /* 0x0001820000047ab9 */ /* 0x000fc40000000800 */
[--C-:B------:R-:W-:Y:S01]  /*7d00*/  SHF.R.U64 R21, R19, UR4, R4.reuse ;  /* 0x0000000413157c19 */ /* 0x100fe20008001204 */
[----:B------:R0:W1:Y:S01]  /*7d10*/  F2I.U32.TRUNC.NTZ R24, R6 ;  /* 0x0000000600187305 */ /* 0x000062000020f000 */
[----:B------:R-:W-:Y:S01]  /*7d20*/  SHF.R.U32.HI R4, RZ, UR4, R4 ;  /* 0x00000004ff047c19 */ /* 0x000fe20008011604 */
[----:B------:R-:W-:-:S03]  /*7d30*/  ULDC UR4, c[0x0][0x658] ;  /* 0x0001960000047ab9 */ /* 0x000fc60000000800 */
[--C-:B------:R-:W-:Y:S02]  /*7d40*/  SHF.R.U64 R20, R21, UR4, R4.reuse ;  /* 0x0000000415147c19 */ /* 0x100fe40008001204 */
[----:B------:R-:W-:-:S03]  /*7d50*/  SHF.R.U32.HI R23, RZ, UR4, R4 ;  /* 0x00000004ff177c19 */ /* 0x000fc60008011604 */
[----:B------:R-:W-:Y:S02]  /*7d60*/  IMAD.MOV.U32 R4, RZ, RZ, R20 ;  /* 0x000000ffff047224 */ /* 0x000fe400078e0014 */
[----:B------:R-:W-:Y:S01]  /*7d70*/  IMAD.MOV.U32 R5, RZ, RZ, R23 ;  /* 0x000000ffff057224 */ /* 0x000fe200078e0017 */
[----:B0-----:R-:W-:Y:S06]  /*7d80*/  @!P0 BRA `(.L_x_176) ;  /* 0x0000000000288947 */ /* 0x001fec0003800000 */
        /* <DEDUP_REMOVED lines=10> */
.L_x_176:
[----:B------:R-:W-:Y:S01]  /*7e30*/  ISETP.NE.AND P0, PT, R2, 0x1, PT ;  /* 0x000000010200780c */ /* 0x000fe20003f05270 */
[----:B------:R-:W-:Y:S01]  /*7e40*/  ULDC UR4, c[0x0][0x648] ;  /* 0x0001920000047ab9 */ /* 0x000fe20000000800 */
[----:B------:R-:W-:Y:S01]  /*7e50*/  LOP3.LUT R21, R21, UR21, RZ, 0xc0, !PT ;  /* 0x0000001515157c12 */ /* 0x000fe2000f8ec0ff */
[----:B-1----:R-:W-:Y:S01]  /*7e60*/  IMAD.MOV R24, RZ, RZ, -R24 ;  /* 0x000000ffff187224 */ /* 0x002fe200078e0a18 */
[----:B------:R-:W-:Y:S01]  /*7e70*/  SHF.R.U64 R4, R4, UR4, R5 ;  /* 0x0000000404047c19 */ /* 0x000fe20008001205 */
[----:B------:R-:W-:Y:S01]  /*7e80*/  ULDC UR4, c[0x0][0x638] ;  /* 0x00018e0000047ab9 */ /* 0x000fe20000000800 */
[----:B------:R-:W-:Y:S01]  /*7e90*/  LOP3.LUT R19, R19, UR13, RZ, 0xc0, !PT ;  /* 0x0000000d13137c12 */ /* 0x000fe2000f8ec0ff */
[----:B------:R-:W-:Y:S01]  /*7ea0*/  ULDC UR5, c[0x0][0x610] ;  /* 0x0001840000057ab9 */ /* 0x000fe20000000800 */
[----:B------:R-:W-:Y:S02]  /*7eb0*/  IMAD.MOV.U32 R6, RZ, RZ, R14 ;  /* 0x000000ffff067224 */ /* 0x000fe400078e000e */
[----:B------:R-:W-:-:S02]  /*7ec0*/  IMAD.MOV R5, RZ, RZ, -R4 ;  /* 0x000000ffff057224 */ /* 0x000fc400078e0a04 */
[----:B------:R-:W-:Y:S02]  /*7ed0*/  IMAD R4, R4, UR14, R21 ;  /* 0x0000000e04047c24 */ /* 0x000fe4000f8e0215 */
[----:B--2---:R-:W-:Y:S02]  /*7ee0*/  @P0 IMAD R15, R22, R24, R13 ;  /* 0x00000018160f0224 */ /* 0x004fe400078e020d */
[----:B------:R-:W-:Y:S01]  /*7ef0*/  IMAD R20, R5, UR4, R20 ;  /* 0x0000000405147c24 */ /* 0x000fe2000f8e0214 */
[----:B------:R-:W-:Y:S01]  /*7f00*/  ULDC UR4, c[0x0][0x600] ;  /* 0x0001800000047ab9 */ /* 0x000fe20000000800 */
[----:B------:R-:W-:Y:S02]  /*7f10*/  IMAD R15, R4, UR5, R15 ;  /* 0x00000005040f7c24 */ /* 0x000fe4000f8e020f */
[----:B------:R-:W-:Y:S02]  /*7f20*/  IMAD R20, R20, UR4, R19 ;  /* 0x0000000414147c24 */ /* 0x000fe4000f8e0213 */
[----:B------:R-:W-:-:S03]  /*7f30*/  IMAD.MOV.U32 R4, RZ, RZ, 0x1 ;  /* 0x00000001ff047424 */ /* 0x000fc600078e00ff */
[----:B------:R-:W-:Y:S02]  /*7f40*/  SEL R13, R20, R15, !P0 ;  /* 0x0000000f140d7207 */ /* 0x000fe40004000000 */
[----:B------:R-:W-:-:S07]  /*7f50*/  SEL R19, R15, R20, !P0 ;  /* 0x000000140f137207 */ /* 0x000fce0004000000 */
.L_x_174:
[----:B------:R-:W-:Y:S05]  /*7f60*/  BSYNC B1 ;  /* 0x0000000000017941 */ /* 0x000fea0003800000 */
.L_x_173:
[----:B------:R-:W-:-:S13]  /*7f70*/  LOP3.LUT P0, RZ, R4, 0xff, RZ, 0xc0, !PT ;  /* 0x000000ff04ff7812 */ /* 0x000fda000780c0ff */
[----:B------:R-:W-:Y:S05]  /*7f80*/  @P0 BRA `(.L_x_177) ;  /* 0xfffffff400000947 */ /* 0x000fea000383ffff */
[----:B------:R-:W-:Y:S05]  /*7f90*/  BSYNC B0 ;  /* 0x0000000000007941 */ /* 0x000fea0003800000 */
.L_x_166:
[----:B------:R-:W-:-:S03]  /*7fa0*/  UMOV UR4, 0xffffffff ;  /* 0xffffffff00047882 */ /* 0x000fc60000000000 */
[----:B------:R-:W-:Y:S05]  /*7fb0*/  BRA.DIV UR4, `(.L_x_178) ;  /* 0x0000000604147947 */ /* 0x000fea000b800000 */
[----:B------:R-:W-:-:S13]  /*7fc0*/  ELECT P6, URZ, PT ;  /* 0x00000000003f782f */ /* 0x000fda00038c0000 */
.L_x_192:
[----:B------:R-:W-:Y:S04]  /*7fd0*/  BSSY B0, `(.L_x_179) ;  /* 0x000002b000007945 */ /* 0x000fe80003800000 */
[----:B------:R-:W-:Y:S05]  /*7fe0*/  @!P6 BRA `(.L_x_180) ;  /* 0x0000000000a4e947 */ /* 0x000fea0003800000 */
[----:B------:R-:W-:-:S04]  /*7ff0*/  LOP3.LUT R18, R18, 0x2, RZ, 0xfc, !PT ;  /* 0x0000000212127812 */ /* 0x000fc800078efcff */
[----:B------:R-:W-:-:S13]  /*8000*/  ISETP.NE.AND P0, PT, R18, 0x3, PT ;  /* 0x000000031200780c */ /* 0x000fda0003f05270 */
[----:B------:R-:W-:Y:S05]  /*8010*/  @!P0 BRA `(.L_x_181) ;  /* 0x0000000000048947 */ /* 0x000fea0003800000 */
[----:B------:R-:W-:Y:S01]  /*8020*/  BPT.TRAP 0x1 ;  /* 0x000000040000795c */ /* 0x000fe20000300000 */
.L_x_181:
[----:B------:R-:W0:Y:S01]  /*8030*/  S2R R3, SR_CgaCtaId ;  /* 0x0000000000037919 */ /* 0x000e220000008800 */
[----:B------:R-:W-:Y:S02]  /*8040*/  MOV R0, 0x400 ;  /* 0x0000040000007802 */ /* 0x000fe40000000f00 */
[----:B------:R-:W-:Y:S02]  /*8050*/  SHF.L.U32 R2, R10, 0x1f, RZ ;  /* 0x0000001f0a027819 */ /* 0x000fe400000006ff */
[----:B0-----:R-:W-:-:S05]  /*8060*/  LEA R0, R3, R0, 0x18 ;  /* 0x0000000003007211 */ /* 0x001fca00078ec0ff */
[----:B------:R-:W-:-:S04]  /*8070*/  VIADD R0, R0, 0x20 ;  /* 0x0000002000007836 */ /* 0x000fc80000000000 */
[C---:B------:R-:W-:Y:S02]  /*8080*/  IMAD R5, R9.reuse, 0x8, R0 ;  /* 0x0000000809057824 */ /* 0x040fe400078e0200 */
[----:B------:R-:W-:Y:S02]  /*8090*/  VIADD R9, R9, 0x1 ;  /* 0x0000000109097836 */ /* 0x000fe40000000000 */
[----:B------:R-:W0:Y:S03]  /*80a0*/  SYNCS.PHASECHK.TRANS64.TRYWAIT P0, [R5+URZ], R2 ;  /* 0x00000002050075a7 */ /* 0x000e26000800017f */
[----:B------:R-:W-:-:S04]  /*80b0*/  ISETP.NE.AND P1, PT, R9, 0x4, PT ;  /* 0x000000040900780c */ /* 0x000fc80003f25270 */
[----:B------:R-:W-:Y:S02]  /*80c0*/  SEL R3, RZ, 0x1, P1 ;  /* 0x00000001ff037807 */ /* 0x000fe40000800000 */
[----:B------:R-:W-:Y:S02]  /*80d0*/  SEL R9, R9, RZ, P1 ;  /* 0x000000ff09097207 */ /* 0x000fe40000800000 */
[----:B------:R-:W-:-:S03]  /*80e0*/  LOP3.LUT R10, R10, R3, RZ, 0x3c, !PT ;  /* 0x000000030a0a7212 */ /* 0x000fc600078e3cff */
[----:B------:R-:W-:Y:S01]  /*80f0*/  IMAD R7, R9, 0x8, R0 ;  /* 0x0000000809077824 */ /* 0x000fe200078e0200 */
[----:B------:R-:W-:Y:S01]  /*8100*/  SHF.L.U32 R4, R10, 0x1f, RZ ;  /* 0x0000001f0a047819 */ /* 0x000fe200000006ff */
[----:B0-----:R-:W-:Y:S06]  /*8110*/  @!P0 BRA `(.L_x_182) ;  /* 0x0000000000dc8947 */ /* 0x001fec0003800000 */
.L_x_193:
[----:B------:R-:W1:Y:S01]  /*8120*/  SYNCS.PHASECHK.TRANS64.TRYWAIT P0, [R7+URZ], R4 ;  /* 0x00000004070075a7 */ /* 0x000e62000800017f */
[----:B0-----:R-:W-:-:S05]  /*8130*/  VIADD R2, R9, 0x1 ;  /* 0x0000000109027836 */ /* 0x001fca0000000000 */
[----:B------:R-:W-:-:S04]  /*8140*/  ISETP.NE.AND P1, PT, R2, 0x4, PT ;  /* 0x000000040200780c */ /* 0x000fc80003f25270 */
[----:B------:R-:W-:Y:S02]  /*8150*/  SEL R3, RZ, 0x1, P1 ;  /* 0x00000001ff037807 */ /* 0x000fe40000800000 */
[----:B------:R-:W-:Y:S02]  /*8160*/  SEL R9, R2, RZ, P1 ;  /* 0x000000ff02097207 */ /* 0x000fe40000800000 */
[----:B------:R-:W-:-:S03]  /*8170*/  LOP3.LUT R11, R10, R3, RZ, 0x3c, !PT ;  /* 0x000000030a0b7212 */ /* 0x000fc600078e3cff */
[----:B------:R-:W-:Y:S01]  /*8180*/  IMAD R6, R9, 0x8, R0 ;  /* 0x0000000809067824 */ /* 0x000fe200078e0200 */
[----:B------:R-:W-:Y:S01]  /*8190*/  SHF.L.U32 R5, R11, 0x1f, RZ ;  /* 0x0000001f0b057819 */ /* 0x000fe200000006ff */
[----:B-1----:R-:W-:Y:S06]  /*81a0*/  @!P0 BRA `(.L_x_183) ;  /* 0x0000000000cc8947 */ /* 0x002fec0003800000 */
.L_x_194:
[----:B------:R-:W1:Y:S01]  /*81b0*/  SYNCS.PHASECHK.TRANS64.TRYWAIT P0, [R6+URZ], R5 ;  /* 0x00000005060075a7 */ /* 0x000e62000800017f */
[----:B------:R-:W-:-:S05]  /*81c0*/  VIADD R2, R9, 0x1 ;  /* 0x0000000109027836 */ /* 0x000fca0000000000 */
[----:B------:R-:W-:-:S04]  /*81d0*/  ISETP.NE.AND P1, PT, R2, 0x4, PT ;  /* 0x000000040200780c */ /* 0x000fc80003f25270 */
[----:B0-----:R-:W-:Y:S02]  /*81e0*/  SEL R4, RZ, 0x1, P1 ;  /* 0x00000001ff047807 */ /* 0x001fe40000800000 */
[----:B------:R-:W-:Y:S02]  /*81f0*/  SEL R3, R2, RZ, P1 ;  /* 0x000000ff02037207 */ /* 0x000fe40000800000 */
[----:B------:R-:W-:Y:S01]  /*8200*/  LOP3.LUT R4, R11, R4, RZ, 0x3c, !PT ;  /* 0x000000040b047212 */ /* 0x000fe200078e3cff */
[----:B-1----:R-:W-:Y:S06]  /*8210*/  @!P0 BRA `(.L_x_184) ;  /* 0x0000000000c48947 */ /* 0x002fec0003800000 */
.L_x_195:
[----:B------:R-:W-:Y:S01]  /*8220*/  IMAD R3, R3, 0x8, R0 ;  /* 0x0000000803037824 */ /* 0x000fe200078e0200 */
[----:B------:R-:W-:-:S07]  /*8230*/  SHF.L.U32 R0, R4, 0x1f, RZ ;  /* 0x0000001f04007819 */ /* 0x000fce00000006ff */
.L_x_185:
[----:B-1----:R1:W2:Y:S02]  /*8240*/  SYNCS.PHASECHK.TRANS64.TRYWAIT P0, [R3+URZ], R0 ;  /* 0x00000000030075a7 */ /* 0x0022a4000800017f */
[----:B--2---:R-:W-:Y:S05]  /*8250*/  @!P0 NANOSLEEP.SYNCS 0x989680 ;  /* 0x009896800000895d */ /* 0x004fea0003900000 */
[----:B------:R-:W2:Y:S02]  /*8260*/  @!P0 SYNCS.PHASECHK.TRANS64 P0, [R3+URZ], R0 ;  /* 0x00000000030085a7 */ /* 0x000ea4000800007f */
[----:B--2---:R-:W-:Y:S05]  /*8270*/  @!P0 BRA `(.L_x_185) ;  /* 0xfffffffc00f08947 */ /* 0x004fea000383ffff */
.L_x_180:
[----:B------:R-:W-:Y:S05]  /*8280*/  BSYNC B0 ;  /* 0x0000000000007941 */ /* 0x000fea0003800000 */
.L_x_179:
[----:B------:R-:W-:Y:S05]  /*8290*/  EXIT ;  /* 0x000000000000794d */ /* 0x000fea0003800000 */
.L_x_21:
[----:B-1----:R1:W2:Y:S02]  /*82a0*/  SYNCS.PHASECHK.TRANS64.TRYWAIT P1, [R3+URZ], R0 ;  /* 0x00000000030075a7 */ /* 0x0022a4000802017f */
[----:B--2---:R-:W-:Y:S05]  /*82b0*/  @!P1 NANOSLEEP.SYNCS 0x989680 ;  /* 0x009896800000995d */ /* 0x004fea0003900000 */
[----:B------:R-:W2:Y:S02]  /*82c0*/  @!P1 SYNCS.PHASECHK.TRANS64 P1, [R3+URZ], R0 ;  /* 0x00000000030095a7 */ /* 0x000ea4000802007f */
[----:B--2---:R-:W-:Y:S05]  /*82d0*/  @!P1 BRA `(.L_x_21) ;  /* 0xfffffffc00f09947 */ /* 0x004fea000383ffff */
[----:B------:R-:W-:Y:S05]  /*82e0*/  BRA `(.L_x_20) ;  /* 0xffffff9400307947 */ /* 0x000fea000383ffff */
.L_x_26:
[----:B-1----:R1:W2:Y:S02]  /*82f0*/  SYNCS.PHASECHK.TRANS64.TRYWAIT P1, [R5+URZ], R4 ;  /* 0x00000004050075a7 */ /* 0x0022a4000802017f */
[----:B--2---:R-:W-:Y:S05]  /*8300*/  @!P1 NANOSLEEP.SYNCS 0x989680 ;  /* 0x009896800000995d */ /* 0x004fea0003900000 */
[----:B------:R-:W2:Y:S02]  /*8310*/  @!P1 SYNCS.PHASECHK.TRANS64 P1, [R5+URZ], R4 ;  /* 0x00000004050095a7 */ /* 0x000ea4000802007f */
[----:B--2---:R-:W-:Y:S05]  /*8320*/  @!P1 BRA `(.L_x_26) ;  /* 0xfffffffc00f09947 */ /* 0x004fea000383ffff */
[----:B------:R-:W-:Y:S05]  /*8330*/  BRA `(.L_x_25) ;  /* 0xffffff98007c7947 */ /* 0x000fea000383ffff */
.L_x_167:
[----:B------:R-:W-:Y:S01]  /*8340*/  BSSY B1, `(.L_x_186) ;  /* 0x0000006000017945 */ /* 0x000fe20003800000 */
[----:B------:R-:W-:-:S07]  /*8350*/  IMAD.MOV.U32 R15, RZ, RZ, -0x1 ;  /* 0xffffffffff0f7424 */ /* 0x000fce00078e00ff */
[----:B------:R-:W-:Y:S05]  /*8360*/  WARPSYNC.COLLECTIVE R15, `(.L_x_187) ;  /* 0x000000000f0c7348 */ /* 0x000fea0003c00000 */
[----:B------:R-:W-:Y:S02]  /*8370*/  ELECT P6, UR62, PT ;  /* 0x00000000003e782f */ /* 0x000fe400038c0000 */
[----:B------:R-:W-:Y:S01]  /*8380*/  MOV R14, UR62 ;  /* 0x0000003e000e7c02 */ /* 0x000fe20008000f00 */
[----:B------:R-:W-:Y:S10]  /*8390*/  ENDCOLLECTIVE ;  /* 0x000000000000791b */ /* 0x000ff40003800000 */
.L_x_187:
[----:B------:R-:W-:Y:S05]  /*83a0*/  BSYNC B1 ;  /* 0x0000000000017941 */ /* 0x000fea0003800000 */
.L_x_186:
[----:B------:R-:W-:Y:S05]  /*83b0*/  BRA `(.L_x_188) ;  /* 0xfffffff000007947 */ /* 0x000fea000383ffff */
.L_x_170:
[----:B-1----:R1:W2:Y:S02]  /*83c0*/  SYNCS.PHASECHK.TRANS64.TRYWAIT P0, [R20+URZ+0x20], R13 ;  /* 0x0000200d140075a7 */ /* 0x0022a4000800017f */
[----:B--2---:R-:W-:Y:S05]  /*83d0*/  @!P0 NANOSLEEP.SYNCS 0x989680 ;  /* 0x009896800000895d */ /* 0x004fea0003900000 */
[----:B------:R-:W2:Y:S02]  /*83e0*/  @!P0 SYNCS.PHASECHK.TRANS64 P0, [R20+URZ+0x20], R13 ;  /* 0x0000200d140085a7 */ /* 0x000ea4000800007f */
[----:B--2---:R-:W-:Y:S05]  /*83f0*/  @!P0 BRA `(.L_x_170) ;  /* 0xfffffffc00f08947 */ /* 0x004fea000383ffff */
[----:B------:R-:W-:Y:S05]  /*8400*/  BRA `(.L_x_189) ;  /* 0xfffffff0003c7947 */ /* 0x000fea000383ffff */
.L_x_178:
[----:B------:R-:W-:Y:S01]  /*8410*/  BSSY B0, `(.L_x_190) ;  /* 0x0000006000007945 */ /* 0x000fe20003800000 */
[----:B------:R-:W-:-:S07]  /*8420*/  IMAD.MOV.U32 R15, RZ, RZ, -0x1 ;  /* 0xffffffffff0f7424 */ /* 0x000fce00078e00ff */
[----:B------:R-:W-:Y:S05]  /*8430*/  WARPSYNC.COLLECTIVE R15, `(.L_x_191) ;  /* 0x000000000f0c7348 */ /* 0x000fea0003c00000 */
[----:B------:R-:W-:Y:S02]  /*8440*/  ELECT P6, UR62, PT ;  /* 0x00000000003e782f */ /* 0x000fe400038c0000 */
[----:B------:R-:W-:Y:S01]  /*8450*/  MOV R14, UR62 ;  /* 0x0000003e000e7c02 */ /* 0x000fe20008000f00 */
[----:B------:R-:W-:Y:S10]  /*8460*/  ENDCOLLECTIVE ;  /* 0x000000000000791b */ /* 0x000ff40003800000 */
.L_x_191:
[----:B------:R-:W-:Y:S05]  /*8470*/  BSYNC B0 ;  /* 0x0000000000007941 */ /* 0x000fea0003800000 */
.L_x_190:
[----:B------:R-:W-:Y:S05]  /*8480*/  BRA `(.L_x_192) ;  /* 0xfffffff800d07947 */ /* 0x000fea000383ffff */
.L_x_182:
[----:B0-----:R0:W1:Y:S02]  /*8490*/  SYNCS.PHASECHK.TRANS64.TRYWAIT P0, [R5+URZ], R2 ;  /* 0x00000002050075a7 */ /* 0x001064000800017f */
[----:B-1----:R-:W-:Y:S05]  /*84a0*/  @!P0 NANOSLEEP.SYNCS 0x989680 ;  /* 0x009896800000895d */ /* 0x002fea0003900000 */
[----:B------:R-:W1:Y:S02]  /*84b0*/  @!P0 SYNCS.PHASECHK.TRANS64 P0, [R5+URZ], R2 ;  /* 0x00000002050085a7 */ /* 0x000e64000800007f */
[----:B-1----:R-:W-:Y:S05]  /*84c0*/  @!P0 BRA `(.L_x_182) ;  /* 0xfffffffc00f08947 */ /* 0x002fea000383ffff */
[----:B------:R-:W-:Y:S05]  /*84d0*/  BRA `(.L_x_193) ;  /* 0xfffffffc00107947 */ /* 0x000fea000383ffff */
.L_x_183:
[----:B0-----:R0:W1:Y:S02]  /*84e0*/  SYNCS.PHASECHK.TRANS64.TRYWAIT P0, [R7+URZ], R4 ;  /* 0x00000004070075a7 */ /* 0x001064000800017f */
[----:B-1----:R-:W-:Y:S05]  /*84f0*/  @!P0 NANOSLEEP.SYNCS 0x989680 ;  /* 0x009896800000895d */ /* 0x002fea0003900000 */
[----:B------:R-:W1:Y:S02]  /*8500*/  @!P0 SYNCS.PHASECHK.TRANS64 P0, [R7+URZ], R4 ;  /* 0x00000004070085a7 */ /* 0x000e64000800007f */
[----:B-1----:R-:W-:Y:S05]  /*8510*/  @!P0 BRA `(.L_x_183) ;  /* 0xfffffffc00f08947 */ /* 0x002fea000383ffff */
[----:B------:R-:W-:Y:S05]  /*8520*/  BRA `(.L_x_194) ;  /* 0xfffffffc00207947 */ /* 0x000fea000383ffff */
.L_x_184:
[----:B0-----:R0:W1:Y:S02]  /*8530*/  SYNCS.PHASECHK.TRANS64.TRYWAIT P0, [R6+URZ], R5 ;  /* 0x00000005060075a7 */ /* 0x001064000800017f */
[----:B-1----:R-:W-:Y:S05]  /*8540*/  @!P0 NANOSLEEP.SYNCS 0x989680 ;  /* 0x009896800000895d */ /* 0x002fea0003900000 */
[----:B------:R-:W1:Y:S02]  /*8550*/  @!P0 SYNCS.PHASECHK.TRANS64 P0, [R6+URZ], R5 ;  /* 0x00000005060085a7 */ /* 0x000e64000800007f */
[----:B-1----:R-:W-:Y:S05]  /*8560*/  @!P0 BRA `(.L_x_184) ;  /* 0xfffffffc00f08947 */ /* 0x002fea000383ffff */
[----:B------:R-:W-:Y:S05]  /*8570*/  BRA `(.L_x_195) ;  /* 0xfffffffc00287947 */ /* 0x000fea000383ffff */
.L_x_196:
[----:B------:R-:W-:-:S00]  /*8580*/  BRA `(.L_x_196) ;  /* 0xfffffffc00fc7947 */ /* 0x000fc0000383ffff */
[----:B------:R-:W-:-:S00]  /*8590*/  NOP ;  /* 0x0000000000007918 */ /* 0x000fc00000000000 */
        /* <DEDUP_REMOVED lines=14> */
.L_x_197:


//--------------------- .nv.global.init           --------------------------
	.section	.nv.global.init,"aw",@progbits
.nv.global.init:
	.type		$str$22,@object
	.size		$str$22,($str$23 - $str$22)
$str$22:
        /*0000*/ 	.byte	0x6b, 0x5f, 0x74, 0x69, 0x6c, 0x65, 0x5f, 0x63, 0x6f, 0x75, 0x6e, 0x74, 0x20, 0x3e, 0x3d, 0x20
        /*0010*/ 	.byte	0x31, 0x00
	.type		$str$23,@object
	.size		$str$23,(__unnamed_1 - $str$23)
$str$23:
        /*0012*/ 	.byte	0x2f, 0x74, 0x6d, 0x70, 0x2f, 0x63, 0x75, 0x74, 0x6c, 0x61, 0x73, 0x73, 0x5f, 0x73, 0x77, 0x65
        /*0022*/ 	.byte	0x65, 0x70, 0x5f, 0x73, 0x72, 0x63, 0x2f, 0x69, 0x6e, 0x63, 0x6c, 0x75, 0x64, 0x65, 0x2f, 0x63
        /*0032*/ 	.byte	0x75, 0x74, 0x6c, 0x61, 0x73, 0x73, 0x2f, 0x67, 0x65, 0x6d, 0x6d, 0x2f, 0x63, 0x6f, 0x6c, 0x6c
        /*0042*/ 	.byte	0x65, 0x63, 0x74, 0x69, 0x76, 0x65, 0x2f, 0x73, 0x6d, 0x39, 0x30, 0x5f, 0x6d, 0x6d, 0x61, 0x5f
        /*0052*/ 	.byte	0x74, 0x6d, 0x61, 0x5f, 0x67, 0x6d, 0x6d, 0x61, 0x5f, 0x73, 0x73, 0x5f, 0x77, 0x61, 0x72, 0x70
        /*0062*/ 	.byte	0x73, 0x70, 0x65, 0x63, 0x69, 0x61, 0x6c, 0x69, 0x7a, 0x65, 0x64, 0x2e, 0x68, 0x70, 0x70, 0x00
	.type		__unnamed_1,@object
	.size		__unnamed_1,(.L_0 - __unnamed_1)
__unnamed_1:
        /*0072*/ 	.byte	0x76, 0x6f, 0x69, 0x64, 0x20, 0x63, 0x75, 0x74, 0x6c, 0x61, 0x73, 0x73, 0x3a, 0x3a, 0x67, 0x65
        /* <DEDUP_REMOVED lines=181> */
        /*0bd2*/ 	.byte	0x69, 0x64, 0x65, 0x6e, 0x74, 0x69, 0x74, 0x79, 0x5d, 0x00
.L_0:


//--------------------- .nv.shared._ZN7cutlass13device_kernelINS_4gemm6kernel13GemmUniversalIN4cute5tupleIJiiiiEEENS1_10collective13CollectiveMmaINS1_34MainloopSm90TmaGmmaWarpSpecializedILi4ENS5_IJNS4_1CILi2EEESB_NSA_ILi1EEEEEENS1_35KernelTmaWarpSpecializedCooperativeEEENS5_IJNSA_ILi128EEESG_SG_EEENS_10bfloat16_tENS5_IJlSC_lEEESI_SJ_NS4_8TiledMMAINS4_8MMA_AtomIJNS4_4SM904GMMA28MMA_64x128x16_F32BF16BF16_SSILNSN_5MajorE0ELSP_0ELNSN_7ScaleInE1ELSQ_1EEEEEENS4_6LayoutINS5_IJSB_SC_SC_EEENS5_IJSC_NSA_ILi0EEESV_EEEEENS5_IJNS4_10UnderscoreESY_SY_EEEEENS4_23SM90_TMA_LOAD_MULTICASTENS4_14ComposedLayoutINS4_7SwizzleILi3ELi4ELi3EEENS4_18smem_ptr_flag_bitsILi16EEENST_INS5_IJNSA_ILi8EEENSA_ILi64EEEEEENS5_IJS18_SC_EEEEEEEvNS4_8identityES11_S1C_vS1D_EENS_8epilogue10collective6detail29Sm90TmaWarpSpecializedAdapterINS1G_15DefaultEpilogueISI_SJ_SJ_NS1F_6thread17LinearCombinationISI_Li1EffLNS1K_9ScaleType4KindE0ELNS_15FloatRoundStyleE2ESI_EENS1_15EpilogueDefaultEEEEEvvEEEEvNT_6ParamsE --------------------------
	.section	.nv.shared._ZN7cutlass13device_kernelINS_4gemm6kernel13GemmUniversalIN4cute5tupleIJiiiiEEENS1_10collective13CollectiveMmaINS1_34MainloopSm90TmaGmmaWarpSpecializedILi4ENS5_IJNS4_1CILi2EEESB_NSA_ILi1EEEEEENS1_35KernelTmaWarpSpecializedCooperativeEEENS5_IJNSA_ILi128EEESG_SG_EEENS_10bfloat16_tENS5_IJlSC_lEEESI_SJ_NS4_8TiledMMAINS4_8MMA_AtomIJNS4_4SM904GMMA28MMA_64x128x16_F32BF16BF16_SSILNSN_5MajorE0ELSP_0ELNSN_7ScaleInE1ELSQ_1EEEEEENS4_6LayoutINS5_IJSB_SC_SC_EEENS5_IJSC_NSA_ILi0EEESV_EEEEENS5_IJNS4_10UnderscoreESY_SY_EEEEENS4_23SM90_TMA_LOAD_MULTICASTENS4_14ComposedLayoutINS4_7SwizzleILi3ELi4ELi3EEENS4_18smem_ptr_flag_bitsILi16EEENST_INS5_IJNSA_ILi8EEENSA_ILi64EEEEEENS5_IJS18_SC_EEEEEEEvNS4_8identityES11_S1C_vS1D_EENS_8epilogue10collective6detail29Sm90TmaWarpSpecializedAdapterINS1G_15DefaultEpilogueISI_SJ_SJ_NS1F_6thread17LinearCombinationISI_Li1EffLNS1K_9ScaleType4KindE0ELNS_15FloatRoundStyleE2ESI_EENS1_15EpilogueDefaultEEEEEvvEEEEvNT_6ParamsE,"aw",@nobits
	.sectionflags	@""
	.align	16
	.zero		1024


//--------------------- .nv.shared.reserved.0     --------------------------
	.section	.nv.shared.reserved.0,"aw",@nobits
	.weak		__nv_reservedSMEM_offset_0_alias
	.size		__nv_reservedSMEM_offset_0_alias, 0, 0
	.other		__nv_reservedSMEM_offset_0_alias,@"STO_CUDA_RESERVED_SHARED STV_DEFAULT"
__nv_reservedSMEM_offset_0_alias:
	.zero		0


//--------------------- .nv.global                --------------------------
	.section	.nv.global,"aw",@nobits
.nv.global:
	.type		_ZN39_INTERNAL_f6ff407c_4_k_cu_0fc33814_38314cute1_E,@object
	.size		_ZN39_INTERNAL_f6ff407c_4_k_cu_0fc33814_38314cute1_E,(_ZN39_INTERNAL_f6ff407c_4_k_cu_0fc33814_38314cuda3std3__45__cpo6cbeginE - _ZN39_INTERNAL_f6ff407c_4_k_cu_0fc33814_38314cute1_E)
_ZN39_INTERNAL_f6ff407c_4_k_cu_0fc33814_38314cute1_E:
	.zero		1
	.type		_ZN39_INTERNAL_f6ff407c_4_k_cu_0fc33814_38314cuda3std3__45__cpo6cbeginE,@object
	.size		_ZN39_INTERNAL_f6ff407c_4_k_cu_0fc33814_38314cuda3std3__45__cpo6cbeginE,(_ZN39_INTERNAL_f6ff407c_4_k_cu_0fc33814_38314cuda3std3__48in_placeE - _ZN39_INTERNAL_f6ff407c_4_k_cu_0fc33814_38314cuda3std3__45__cpo6cbeginE)
_ZN39_INTERNAL_f6ff407c_4_k_cu_0fc33814_38314cuda3std3__45__cpo6cbeginE:
	.zero		1
	.type		_ZN39_INTERNAL_f6ff407c_4_k_cu_0fc33814_38314cuda3std3__48in_placeE,@object
	.size		_ZN39_INTERNAL_f6ff407c_4_k_cu_0fc33814_38314cuda3std3__48in_placeE,(_ZN39_INTERNAL_f6ff407c_4_k_cu_0fc33814_38314cuda3std6ranges3__45__cpo9iter_moveE - _ZN39_INTERNAL_f6ff407c_4_k_cu_0fc33814_38314cuda3std3__48in_placeE)
_ZN39_INTERNAL_f6ff407c_4_k_cu_0fc33814_38314cuda3std3__48in_placeE:
	.zero		1
	.type		_ZN39_INTERNAL_f6ff407c_4_k_cu_0fc33814_38314cuda3std6ranges3__45__cpo9iter_moveE,@object
	.size		_ZN39_INTERNAL_f6ff407c_4_k_cu_0fc33814_38314cuda3std6ranges3__45__cpo9iter_moveE,(_ZN39_INTERNAL_f6ff407c_4_k_cu_0fc33814_38314cuda3std3__45__cpo5beginE - _ZN39_INTERNAL_f6ff407c_4_k_cu_0fc33814_38314cuda3std6ranges3__45__cpo9iter_moveE)
_ZN39_INTERNAL_f6ff407c_4_k_cu_0fc33814_38314cuda3std6ranges3__45__cpo9iter_moveE:
	.zero		1
	.type		_ZN39_INTERNAL_f6ff407c_4_k_cu_0fc33814_38314cuda3std3__45__cpo5beginE,@object
	.size		_ZN39_INTERNAL_f6ff407c_4_k_cu_0fc33814_38314cuda3std3__45__cpo5beginE,(_ZN39_INTERNAL_f6ff407c_4_k_cu_0fc33814_38314cuda3std3__441_GLOBAL__N__f6ff407c_4_k_cu_0fc33814_38316ignoreE - _ZN39_INTERNAL_f6ff407c_4_k_cu_0fc33814_38314cuda3std3__45__cpo5beginE)
_ZN39_INTERNAL_f6ff407c_4_k_cu_0fc33814_38314cuda3std3__45__cpo5beginE:
	.zero		1
	.type		_ZN39_INTERNAL_f6ff407c_4_k_cu_0fc33814_38314cuda3std3__441_GLOBAL__N__f6ff407c_4_k_cu_0fc33814_38316ignoreE,@object
	.size		_ZN39_INTERNAL_f6ff407c_4_k_cu_0fc33814_38314cuda3std3__441_GLOBAL__N__f6ff407c_4_k_cu_0fc33814_38316ignoreE,(_ZN39_INTERNAL_f6ff407c_4_k_cu_0fc33814_38314cute7productE - _ZN39_INTERNAL_f6ff407c_4_k_cu_0fc33814_38314cuda3std3__441_GLOBAL__N__f6ff407c_4_k_cu_0fc33814_38316ignoreE)
_ZN39_INTERNAL_f6ff407c_4_k_cu_0fc33814_38314cuda3std3__441_GLOBAL__N__f6ff407c_4_k_cu_0fc33814_38316ignoreE:
	.zero		1
	.type		_ZN39_INTERNAL_f6ff407c_4_k_cu_0fc33814_38314cute7productE,@object
	.size		_ZN39_INTERNAL_f6ff407c_4_k_cu_0fc33814_38314cute7productE,(_ZN39_INTERNAL_f6ff407c_4_k_cu_0fc33814_38314cuda3std3__45__cpo3endE - _ZN39_INTERNAL_f6ff407c_4_k_cu_0fc33814_38314cute7productE)
_ZN39_INTERNAL_f6ff407c_4_k_cu_0fc33814_38314cute7productE:
	.zero		1
	.type		_ZN39_INTERNAL_f6ff407c_4_k_cu_0fc33814_38314cuda3std3__45__cpo3endE,@object
	.size		_ZN39_INTERNAL_f6ff407c_4_k_cu_0fc33814_38314cuda3std3__45__cpo3endE,(_ZN39_INTERNAL_f6ff407c_4_k_cu_0fc33814_38314cuda3std3__419piecewise_constructE - _ZN39_INTERNAL_f6ff407c_4_k_cu_0fc33814_38314cuda3std3__45__cpo3endE)
_ZN39_INTERNAL_f6ff407c_4_k_cu_0fc33814_38314cuda3std3__45__cpo3endE:
	.zero		1
	.type		_ZN39_INTERNAL_f6ff407c_4_k_cu_0fc33814_38314cuda3std3__419piecewise_constructE,@object
	.size		_ZN39_INTERNAL_f6ff407c_4_k_cu_0fc33814_38314cuda3std3__419piecewise_constructE,(_ZN39_INTERNAL_f6ff407c_4_k_cu_0fc33814_38314cuda3std3__45__cpo4cendE - _ZN39_INTERNAL_f6ff407c_4_k_cu_0fc33814_38314cuda3std3__419piecewise_constructE)
_ZN39_INTERNAL_f6ff407c_4_k_cu_0fc33814_38314cuda3std3__419piecewise_constructE:
	.zero		1
	.type		_ZN39_INTERNAL_f6ff407c_4_k_cu_0fc33814_38314cuda3std3__45__cpo4cendE,@object
	.size		_ZN39_INTERNAL_f6ff407c_4_k_cu_0fc33814_38314cuda3std3__45__cpo4cendE,(_ZN39_INTERNAL_f6ff407c_4_k_cu_0fc33814_38314cuda3std6ranges3__45__cpo4swapE - _ZN39_INTERNAL_f6ff407c_4_k_cu_0fc33814_38314cuda3std3__45__cpo4cendE)
_ZN39_INTERNAL_f6ff407c_4_k_cu_0fc33814_38314cuda3std3__45__cpo4cendE:
	.zero		1
	.type		_ZN39_INTERNAL_f6ff407c_4_k_cu_0fc33814_38314cuda3std6ranges3__45__cpo4swapE,@object
	.size		_ZN39_INTERNAL_f6ff407c_4_k_cu_0fc33814_38314cuda3std6ranges3__45__cpo4swapE,(.L_8 - _ZN39_INTERNAL_f6ff407c_4_k_cu_0fc33814_38314cuda3std6ranges3__45__cpo4swapE)
_ZN39_INTERNAL_f6ff407c_4_k_cu_0fc33814_38314cuda3std6ranges3__45__cpo4swapE:
	.zero		1
.L_8:


//--------------------- .nv.constant0._ZN7cutlass13device_kernelINS_4gemm6kernel13GemmUniversalIN4cute5tupleIJiiiiEEENS1_10collective13CollectiveMmaINS1_34MainloopSm90TmaGmmaWarpSpecializedILi4ENS5_IJNS4_1CILi2EEESB_NSA_ILi1EEEEEENS1_35KernelTmaWarpSpecializedCooperativeEEENS5_IJNSA_ILi128EEESG_SG_EEENS_10bfloat16_tENS5_IJlSC_lEEESI_SJ_NS4_8TiledMMAINS4_8MMA_AtomIJNS4_4SM904GMMA28MMA_64x128x16_F32BF16BF16_SSILNSN_5MajorE0ELSP_0ELNSN_7ScaleInE1ELSQ_1EEEEEENS4_6LayoutINS5_IJSB_SC_SC_EEENS5_IJSC_NSA_ILi0EEESV_EEEEENS5_IJNS4_10UnderscoreESY_SY_EEEEENS4_23SM90_TMA_LOAD_MULTICASTENS4_14ComposedLayoutINS4_7SwizzleILi3ELi4ELi3EEENS4_18smem_ptr_flag_bitsILi16EEENST_INS5_IJNSA_ILi8EEENSA_ILi64EEEEEENS5_IJS18_SC_EEEEEEEvNS4_8identityES11_S1C_vS1D_EENS_8epilogue10collective6detail29Sm90TmaWarpSpecializedAdapterINS1G_15DefaultEpilogueISI_SJ_SJ_NS1F_6thread17LinearCombinationISI_Li1EffLNS1K_9ScaleType4KindE0ELNS_15FloatRoundStyleE2ESI_EENS1_15EpilogueDefaultEEEEEvvEEEEvNT_6ParamsE --------------------------
	.section	.nv.constant0._ZN7cutlass13device_kernelINS_4gemm6kernel13GemmUniversalIN4cute5tupleIJiiiiEEENS1_10collective13CollectiveMmaINS1_34MainloopSm90TmaGmmaWarpSpecializedILi4ENS5_IJNS4_1CILi2EEESB_NSA_ILi1EEEEEENS1_35KernelTmaWarpSpecializedCooperativeEEENS5_IJNSA_ILi128EEESG_SG_EEENS_10bfloat16_tENS5_IJlSC_lEEESI_SJ_NS4_8TiledMMAINS4_8MMA_AtomIJNS4_4SM904GMMA28MMA_64x128x16_F32BF16BF16_SSILNSN_5MajorE0ELSP_0ELNSN_7ScaleInE1ELSQ_1EEEEEENS4_6LayoutINS5_IJSB_SC_SC_EEENS5_IJSC_NSA_ILi0EEESV_EEEEENS5_IJNS4_10UnderscoreESY_SY_EEEEENS4_23SM90_TMA_LOAD_MULTICASTENS4_14ComposedLayoutINS4_7SwizzleILi3ELi4ELi3EEENS4_18smem_ptr_flag_bitsILi16EEENST_INS5_IJNSA_ILi8EEENSA_ILi64EEEEEENS5_IJS18_SC_EEEEEEEvNS4_8identityES11_S1C_vS1D_EENS_8epilogue10collective6detail29Sm90TmaWarpSpecializedAdapterINS1G_15DefaultEpilogueISI_SJ_SJ_NS1F_6thread17LinearCombinationISI_Li1EffLNS1K_9ScaleType4KindE0ELNS_15FloatRoundStyleE2ESI_EENS1_15EpilogueDefaultEEEEEvvEEEEvNT_6ParamsE,"a",@progbits
	.sectionflags	@""
	.align	4
.nv.constant0._ZN7cutlass13device_kernelINS_4gemm6kernel13GemmUniversalIN4cute5tupleIJiiiiEEENS1_10collective13CollectiveMmaINS1_34MainloopSm90TmaGmmaWarpSpecializedILi4ENS5_IJNS4_1CILi2EEESB_NSA_ILi1EEEEEENS1_35KernelTmaWarpSpecializedCooperativeEEENS5_IJNSA_ILi128EEESG_SG_EEENS_10bfloat16_tENS5_IJlSC_lEEESI_SJ_NS4_8TiledMMAINS4_8MMA_AtomIJNS4_4SM904GMMA28MMA_64x128x16_F32BF16BF16_SSILNSN_5MajorE0ELSP_0ELNSN_7ScaleInE1ELSQ_1EEEEEENS4_6LayoutINS5_IJSB_SC_SC_EEENS5_IJSC_NSA_ILi0EEESV_EEEEENS5_IJNS4_10UnderscoreESY_SY_EEEEENS4_23SM90_TMA_LOAD_MULTICASTENS4_14ComposedLayoutINS4_7SwizzleILi3ELi4ELi3EEENS4_18smem_ptr_flag_bitsILi16EEENST_INS5_IJNSA_ILi8EEENSA_ILi64EEEEEENS5_IJS18_SC_EEEEEEEvNS4_8identityES11_S1C_vS1D_EENS_8epilogue10collective6detail29Sm90TmaWarpSpecializedAdapterINS1G_15DefaultEpilogueISI_SJ_SJ_NS1F_6thread17LinearCombinationISI_Li1EffLNS1K_9ScaleType4KindE0ELNS_15FloatRoundStyleE2ESI_EENS1_15EpilogueDefaultEEEEEvvEEEEvNT_6ParamsE:
	.zero		1664


//--------------------- SYMBOLS --------------------------

	.type		.nv.reservedSmem.offset0,@object
	.size		.nv.reservedSmem.offset0,0x4
	.type		__assertfail,@function
